	.headerflags	@"EF_CUDA_TEXMODE_UNIFIED EF_CUDA_64BIT_ADDRESS EF_CUDA_SM89 EF_CUDA_VIRTUAL_SM(EF_CUDA_SM89)"
	.elftype	@"ET_EXEC"


//--------------------- .nv.info                  --------------------------
	.section	.nv.info,"",@"SHT_CUDA_INFO"
	.align	4


	//----- nvinfo : EIATTR_REGCOUNT
	.align		4
        /*0000*/ 	.byte	0x04, 0x2f
        /*0002*/ 	.short	(.L_1 - .L_0)
	.align		4
.L_0:
        /*0004*/ 	.word	index@(triton__0d1d2d3d4d5d6d7d8d9de10de)
        /*0008*/ 	.word	0x00000030


	//----- nvinfo : EIATTR_MAX_STACK_SIZE
	.align		4
.L_1:
        /*000c*/ 	.byte	0x04, 0x23
        /*000e*/ 	.short	(.L_3 - .L_2)
	.align		4
.L_2:
        /*0010*/ 	.word	index@(triton__0d1d2d3d4d5d6d7d8d9de10de)
        /*0014*/ 	.word	0x00000000


	//----- nvinfo : EIATTR_MIN_STACK_SIZE
	.align		4
.L_3:
        /*0018*/ 	.byte	0x04, 0x12
        /*001a*/ 	.short	(.L_5 - .L_4)
	.align		4
.L_4:
        /*001c*/ 	.word	index@(triton__0d1d2d3d4d5d6d7d8d9de10de)
        /*0020*/ 	.word	0x00000000


	//----- nvinfo : EIATTR_FRAME_SIZE
	.align		4
.L_5:
        /*0024*/ 	.byte	0x04, 0x11
        /*0026*/ 	.short	(.L_7 - .L_6)
	.align		4
.L_6:
        /*0028*/ 	.word	index@(triton__0d1d2d3d4d5d6d7d8d9de10de)
        /*002c*/ 	.word	0x00000000
.L_7:


//--------------------- .nv.info.triton__0d1d2d3d4d5d6d7d8d9de10de --------------------------
	.section	.nv.info.triton__0d1d2d3d4d5d6d7d8d9de10de,"",@"SHT_CUDA_INFO"
	.align	4


	//----- nvinfo : EIATTR_CUDA_API_VERSION
	.align		4
        /*0000*/ 	.byte	0x04, 0x37
        /*0002*/ 	.short	(.L_9 - .L_8)
.L_8:
        /*0004*/ 	.word	0x0000007b


	//----- nvinfo : EIATTR_PARAM_CBANK
	.align		4
.L_9:
        /*0008*/ 	.byte	0x04, 0x0a
        /*000a*/ 	.short	(.L_11 - .L_10)
	.align		4
.L_10:
        /*000c*/ 	.word	index@(.nv.constant0.triton__0d1d2d3d4d5d6d7d8d9de10de)
        /*0010*/ 	.short	0x0160
        /*0012*/ 	.short	0x0050


	//----- nvinfo : EIATTR_CBANK_PARAM_SIZE
	.align		4
.L_11:
        /*0014*/ 	.byte	0x03, 0x19
        /*0016*/ 	.short	0x0050


	//----- nvinfo : EIATTR_KPARAM_INFO
	.align		4
        /*0018*/ 	.byte	0x04, 0x17
        /*001a*/ 	.short	(.L_13 - .L_12)
.L_12:
        /*001c*/ 	.word	0x00000000
        /*0020*/ 	.short	0x000a
        /*0022*/ 	.short	0x004c
        /*0024*/ 	.byte	0x00, 0xf0, 0x11, 0x00


	//----- nvinfo : EIATTR_KPARAM_INFO
	.align		4
.L_13:
        /*0028*/ 	.byte	0x04, 0x17
        /*002a*/ 	.short	(.L_15 - .L_14)
.L_14:
        /*002c*/ 	.word	0x00000000
        /*0030*/ 	.short	0x0009
        /*0032*/ 	.short	0x0048
        /*0034*/ 	.byte	0x00, 0xf0, 0x11, 0x00


	//----- nvinfo : EIATTR_KPARAM_INFO
	.align		4
.L_15:
        /*0038*/ 	.byte	0x04, 0x17
        /*003a*/ 	.short	(.L_17 - .L_16)
.L_16:
        /*003c*/ 	.word	0x00000000
        /*0040*/ 	.short	0x0008
        /*0042*/ 	.short	0x0040
        /*0044*/ 	.byte	0x00, 0xf0, 0x21, 0x00


	//----- nvinfo : EIATTR_KPARAM_INFO
	.align		4
.L_17:
        /*0048*/ 	.byte	0x04, 0x17
        /*004a*/ 	.short	(.L_19 - .L_18)
.L_18:
        /*004c*/ 	.word	0x00000000
        /*0050*/ 	.short	0x0007
        /*0052*/ 	.short	0x0038
        /*0054*/ 	.byte	0x00, 0xf0, 0x21, 0x00


	//----- nvinfo : EIATTR_KPARAM_INFO
	.align		4
.L_19:
        /*0058*/ 	.byte	0x04, 0x17
        /*005a*/ 	.short	(.L_21 - .L_20)
.L_20:
        /*005c*/ 	.word	0x00000000
        /*0060*/ 	.short	0x0006
        /*0062*/ 	.short	0x0030
        /*0064*/ 	.byte	0x00, 0xf0, 0x21, 0x00


	//----- nvinfo : EIATTR_KPARAM_INFO
	.align		4
.L_21:
        /*0068*/ 	.byte	0x04, 0x17
        /*006a*/ 	.short	(.L_23 - .L_22)
.L_22:
        /*006c*/ 	.word	0x00000000
        /*0070*/ 	.short	0x0005
        /*0072*/ 	.short	0x0028
        /*0074*/ 	.byte	0x00, 0xf0, 0x21, 0x00


	//----- nvinfo : EIATTR_KPARAM_INFO
	.align		4
.L_23:
        /*0078*/ 	.byte	0x04, 0x17
        /*007a*/ 	.short	(.L_25 - .L_24)
.L_24:
        /*007c*/ 	.word	0x00000000
        /*0080*/ 	.short	0x0004
        /*0082*/ 	.short	0x0020
        /*0084*/ 	.byte	0x00, 0xf0, 0x21, 0x00


	//----- nvinfo : EIATTR_KPARAM_INFO
	.align		4
.L_25:
        /*0088*/ 	.byte	0x04, 0x17
        /*008a*/ 	.short	(.L_27 - .L_26)
.L_26:
        /*008c*/ 	.word	0x00000000
        /*0090*/ 	.short	0x0003
        /*0092*/ 	.short	0x0018
        /*0094*/ 	.byte	0x00, 0xf0, 0x21, 0x00


	//----- nvinfo : EIATTR_KPARAM_INFO
	.align		4
.L_27:
        /*0098*/ 	.byte	0x04, 0x17
        /*009a*/ 	.short	(.L_29 - .L_28)
.L_28:
        /*009c*/ 	.word	0x00000000
        /*00a0*/ 	.short	0x0002
        /*00a2*/ 	.short	0x0010
        /*00a4*/ 	.byte	0x00, 0xf0, 0x21, 0x00


	//----- nvinfo : EIATTR_KPARAM_INFO
	.align		4
.L_29:
        /*00a8*/ 	.byte	0x04, 0x17
        /*00aa*/ 	.short	(.L_31 - .L_30)
.L_30:
        /*00ac*/ 	.word	0x00000000
        /*00b0*/ 	.short	0x0001
        /*00b2*/ 	.short	0x0008
        /*00b4*/ 	.byte	0x00, 0xf0, 0x21, 0x00


	//----- nvinfo : EIATTR_KPARAM_INFO
	.align		4
.L_31:
        /*00b8*/ 	.byte	0x04, 0x17
        /*00ba*/ 	.short	(.L_33 - .L_32)
.L_32:
        /*00bc*/ 	.word	0x00000000
        /*00c0*/ 	.short	0x0000
        /*00c2*/ 	.short	0x0000
        /*00c4*/ 	.byte	0x00, 0xf0, 0x21, 0x00


	//----- nvinfo : EIATTR_MAXREG_COUNT
	.align		4
.L_33:
        /*00c8*/ 	.byte	0x03, 0x1b
        /*00ca*/ 	.short	0x00ff


	//----- nvinfo : EIATTR_COOP_GROUP_MASK_REGIDS
	.align		4
        /*00cc*/ 	.byte	0x04, 0x29
        /*00ce*/ 	.short	(.L_35 - .L_34)


	//   ....[0]....
.L_34:
        /*00d0*/ 	.word	0xffffffff


	//   ....[1]....
        /*00d4*/ 	.word	0xffffffff


	//   ....[2]....
        /*00d8*/ 	.word	0xffffffff


	//   ....[3]....
        /*00dc*/ 	.word	0xffffffff


	//   ....[4]....
        /*00e0*/ 	.word	0xffffffff


	//   ....[5]....
        /*00e4*/ 	.word	0xffffffff


	//   ....[6]....
        /*00e8*/ 	.word	0xffffffff


	//   ....[7]....
        /*00ec*/ 	.word	0xffffffff


	//   ....[8]....
        /*00f0*/ 	.word	0xffffffff


	//   ....[9]....
        /*00f4*/ 	.word	0xffffffff


	//   ....[10]....
        /*00f8*/ 	.word	0xffffffff


	//   ....[11]....
        /*00fc*/ 	.word	0xffffffff


	//   ....[12]....
        /*0100*/ 	.word	0xffffffff


	//   ....[13]....
        /*0104*/ 	.word	0xffffffff


	//   ....[14]....
        /*0108*/ 	.word	0xffffffff


	//   ....[15]....
        /*010c*/ 	.word	0xffffffff


	//----- nvinfo : EIATTR_COOP_GROUP_INSTR_OFFSETS
	.align		4
.L_35:
        /*0110*/ 	.byte	0x04, 0x28
        /*0112*/ 	.short	(.L_37 - .L_36)


	//   ....[0]....
.L_36:
        /*0114*/ 	.word	0x000009e0


	//   ....[1]....
        /*0118*/ 	.word	0x00000a00


	//   ....[2]....
        /*011c*/ 	.word	0x00000a20


	//   ....[3]....
        /*0120*/ 	.word	0x00000a40


	//   ....[4]....
        /*0124*/ 	.word	0x00000a60


	//   ....[5]....
        /*0128*/ 	.word	0x00000ad0


	//   ....[6]....
        /*012c*/ 	.word	0x00000af0


	//   ....[7]....
        /*0130*/ 	.word	0x00000b20


	//   ....[8]....
        /*0134*/ 	.word	0x00001ac0


	//   ....[9]....
        /*0138*/ 	.word	0x00001ae0


	//   ....[10]....
        /*013c*/ 	.word	0x00001b00


	//   ....[11]....
        /*0140*/ 	.word	0x00001b20


	//   ....[12]....
        /*0144*/ 	.word	0x00001b40


	//   ....[13]....
        /*0148*/ 	.word	0x00001b90


	//   ....[14]....
        /*014c*/ 	.word	0x00001bc0


	//   ....[15]....
        /*0150*/ 	.word	0x00001bf0


	//----- nvinfo : EIATTR_EXIT_INSTR_OFFSETS
	.align		4
.L_37:
        /*0154*/ 	.byte	0x04, 0x1c
        /*0156*/ 	.short	(.L_39 - .L_38)


	//   ....[0]....
.L_38:
        /*0158*/ 	.word	0x000023d0


	//----- nvinfo : EIATTR_MAX_THREADS
	.align		4
.L_39:
        /*015c*/ 	.byte	0x04, 0x05
        /*015e*/ 	.short	(.L_41 - .L_40)
.L_40:
        /*0160*/ 	.word	0x00000100
        /*0164*/ 	.word	0x00000001
        /*0168*/ 	.word	0x00000001
.L_41:


//--------------------- .nv.rel.action            --------------------------
	.section	.nv.rel.action,"",@"SHT_CUDA_RELOCINFO"
	.align	8
	.sectionentsize	8
        /*0000*/ 	.byte	0x73, 0x00, 0x00, 0x00, 0x00, 0x00, 0x00, 0x00, 0x00, 0x00, 0x00, 0x11, 0x25, 0x00, 0x05, 0x36


//--------------------- .nv.constant0.triton__0d1d2d3d4d5d6d7d8d9de10de --------------------------
	.section	.nv.constant0.triton__0d1d2d3d4d5d6d7d8d9de10de,"a",@progbits
	.align	4
.nv.constant0.triton__0d1d2d3d4d5d6d7d8d9de10de:
	.zero		432


//--------------------- .text.triton__0d1d2d3d4d5d6d7d8d9de10de --------------------------
	.section	.text.triton__0d1d2d3d4d5d6d7d8d9de10de,"ax",@progbits
	.sectionflags	@"SHF_BARRIERS=1"
	.sectioninfo	@"SHI_REGISTERS=48"
	.align	128
        .global         triton__0d1d2d3d4d5d6d7d8d9de10de
        .type           triton__0d1d2d3d4d5d6d7d8d9de10de,@function
        .size           triton__0d1d2d3d4d5d6d7d8d9de10de,(.L_x_3 - triton__0d1d2d3d4d5d6d7d8d9de10de)
        .other          triton__0d1d2d3d4d5d6d7d8d9de10de,@"STO_CUDA_ENTRY STV_DEFAULT"
triton__0d1d2d3d4d5d6d7d8d9de10de:
.text.triton__0d1d2d3d4d5d6d7d8d9de10de:
[----:B------:R-:W-:-:S02]  /*0000*/  MOV R1, c[0x0][0x28] ;  /* 0x00000a0000017a02 */ /* 0x000fc40000000f00 */
[----:B------:R-:W0:Y:S01]  /*0010*/  S2R R0, SR_TID.X ;  /* 0x0000000000007919 */ /* 0x000e220000002100 */
[----:B------:R-:W-:Y:S01]  /*0020*/  MOV R3, 0x4 ;  /* 0x0000000400037802 */ /* 0x000fe20000000f00 */
[----:B------:R-:W-:Y:S01]  /*0030*/  ULDC.64 UR6, c[0x0][0x118] ;  /* 0x0000460000067ab9 */ /* 0x000fe20000000a00 */
[----:B------:R-:W-:Y:S01]  /*0040*/  MOV R33, 0x2 ;  /* 0x0000000200217802 */ /* 0x000fe20000000f00 */
[----:B------:R-:W1:Y:S01]  /*0050*/  S2R R2, SR_CTAID.X ;  /* 0x0000000000027919 */ /* 0x000e620000002500 */
[----:B0-----:R-:W-:-:S04]  /*0060*/  LOP3.LUT R35, R0, 0xff, RZ, 0xc0, !PT ;  /* 0x000000ff00237812 */ /* 0x001fc800078ec0ff */
[----:B------:R-:W-:-:S05]  /*0070*/  SHF.L.U32 R35, R35, 0x3, RZ ;  /* 0x0000000323237819 */ /* 0x000fca00000006ff */
[----:B-1----:R-:W-:Y:S02]  /*0080*/  IMAD R28, R2, 0x900, R35 ;  /* 0x00000900021c7824 */ /* 0x002fe400078e0223 */
[----:B------:R-:W-:-:S04]  /*0090*/  IMAD.WIDE.U32 R38, R35, R3, c[0x0][0x170] ;  /* 0x00005c0023267625 */ /* 0x000fc800078e0003 */
[C---:B------:R-:W-:Y:S01]  /*00a0*/  IMAD.WIDE R20, R28.reuse, R33, c[0x0][0x168] ;  /* 0x00005a001c147625 */ /* 0x040fe200078e0221 */
[----:B------:R-:W2:Y:S04]  /*00b0*/  LDG.E.EL.128 R8, [R38.64] ;  /* 0x0000000626087981 */ /* 0x000ea8000c2e1d00 */
[----:B------:R-:W3:Y:S04]  /*00c0*/  LDG.E.EL.128 R24, [R38.64+0x10] ;  /* 0x0000100626187981 */ /* 0x000ee8000c2e1d00 */
[----:B------:R-:W4:Y:S01]  /*00d0*/  LDG.E.EL.128 R20, [R20.64] ;  /* 0x0000000614147981 */ /* 0x000f22000c2e1d00 */
[----:B------:R-:W-:-:S06]  /*00e0*/  IMAD.WIDE R4, R28, R3, c[0x0][0x178] ;  /* 0x00005e001c047625 */ /* 0x000fcc00078e0203 */
[----:B------:R-:W5:Y:S01]  /*00f0*/  LDG.E.EL.128 R4, [R4.64] ;  /* 0x0000000604047981 */ /* 0x000f62000c2e1d00 */
[----:B------:R-:W-:-:S04]  /*0100*/  IADD3 R12, R35, 0x800, RZ ;  /* 0x00000800230c7810 */ /* 0x000fc80007ffe0ff */
[----:B------:R-:W-:Y:S02]  /*0110*/  ISETP.GE.U32.AND P0, PT, R12, 0x900, PT ;  /* 0x000009000c00780c */ /* 0x000fe40003f06070 */
[----:B------:R-:W-:Y:S01]  /*0120*/  IADD3 R34, R28, 0x800, RZ ;  /* 0x000008001c227810 */ /* 0x000fe20007ffe0ff */
[----:B------:R-:W-:Y:S01]  /*0130*/  CS2R R16, SRZ ;  /* 0x0000000000107805 */ /* 0x000fe2000001ff00 */
[----:B------:R-:W-:-:S09]  /*0140*/  CS2R R18, SRZ ;  /* 0x0000000000127805 */ /* 0x000fd2000001ff00 */
[----:B------:R-:W3:Y:S01]  /*0150*/  @!P0 LDG.E.EL.128 R16, [R38.64+0x2010] ;  /* 0x0020100626108981 */ /* 0x000ee2000c2e1d00 */
[----:B------:R-:W-:-:S05]  /*0160*/  IADD3 R40, R28, 0x804, RZ ;  /* 0x000008041c287810 */ /* 0x000fca0007ffe0ff */
[----:B------:R-:W-:Y:S01]  /*0170*/  IMAD.WIDE R40, R40, R3, c[0x0][0x178] ;  /* 0x00005e0028287625 */ /* 0x000fe200078e0203 */
[----:B--2---:R-:W-:Y:S01]  /*0180*/  FADD R12, R8, 1 ;  /* 0x3f800000080c7421 */ /* 0x004fe20000000000 */
[----:B------:R-:W-:Y:S01]  /*0190*/  FADD R9, R9, 1 ;  /* 0x3f80000009097421 */ /* 0x000fe20000000000 */
[----:B----4-:R-:W-:-:S04]  /*01a0*/  PRMT R8, R20, 0x7632, R8 ;  /* 0x0000763214087816 */ /* 0x010fc80000000008 */
[----:B------:R-:W-:Y:S01]  /*01b0*/  SHF.L.U32 R8, R8, 0x10, RZ ;  /* 0x0000001008087819 */ /* 0x000fe200000006ff */
[----:B------:R-:W-:Y:S01]  /*01c0*/  FADD R14, R10, 1 ;  /* 0x3f8000000a0e7421 */ /* 0x000fe20000000000 */
[----:B------:R-:W-:-:S03]  /*01d0*/  PRMT R10, R21, 0x7632, R10 ;  /* 0x00007632150a7816 */ /* 0x000fc6000000000a */
[----:B------:R-:W-:Y:S01]  /*01e0*/  FMUL R30, R8, R9 ;  /* 0x00000009081e7220 */ /* 0x000fe20000400000 */
[----:B------:R-:W-:Y:S02]  /*01f0*/  IADD3 R8, R28, 0x4, RZ ;  /* 0x000000041c087810 */ /* 0x000fe40007ffe0ff */
[----:B------:R-:W-:Y:S02]  /*0200*/  SHF.L.U32 R29, R21, 0x10, RZ ;  /* 0x00000010151d7819 */ /* 0x000fe400000006ff */
[----:B------:R-:W-:Y:S01]  /*0210*/  SHF.L.U32 R31, R20, 0x10, RZ ;  /* 0x00000010141f7819 */ /* 0x000fe200000006ff */
[----:B------:R-:W-:Y:S01]  /*0220*/  FADD R11, R11, 1 ;  /* 0x3f8000000b0b7421 */ /* 0x000fe20000000000 */
[----:B------:R-:W-:Y:S01]  /*0230*/  SHF.L.U32 R10, R10, 0x10, RZ ;  /* 0x000000100a0a7819 */ /* 0x000fe200000006ff */
[----:B------:R-:W-:Y:S01]  /*0240*/  IMAD.WIDE R8, R8, R3, c[0x0][0x178] ;  /* 0x00005e0008087625 */ /* 0x000fe200078e0203 */
[----:B------:R-:W-:Y:S01]  /*0250*/  FMUL R29, R29, R14 ;  /* 0x0000000e1d1d7220 */ /* 0x000fe20000400000 */
[----:B------:R-:W-:Y:S01]  /*0260*/  FMUL R31, R31, R12 ;  /* 0x0000000c1f1f7220 */ /* 0x000fe20000400000 */
[----:B------:R-:W-:Y:S01]  /*0270*/  CS2R R14, SRZ ;  /* 0x00000000000e7805 */ /* 0x000fe2000001ff00 */
[----:B------:R-:W-:Y:S01]  /*0280*/  CS2R R12, SRZ ;  /* 0x00000000000c7805 */ /* 0x000fe2000001ff00 */
[----:B------:R-:W-:Y:S01]  /*0290*/  IMAD.WIDE R20, R34, R33, c[0x0][0x168] ;  /* 0x00005a0022147625 */ /* 0x000fe200078e0221 */
[----:B------:R-:W-:Y:S01]  /*02a0*/  FMUL R36, R10, R11 ;  /* 0x0000000b0a247220 */ /* 0x000fe20000400000 */
[C---:B------:R-:W-:Y:S01]  /*02b0*/  PRMT R33, R22.reuse, 0x7632, R33 ;  /* 0x0000763216217816 */ /* 0x040fe20000000021 */
[----:B------:R-:W2:Y:S01]  /*02c0*/  LDG.E.EL.128 R8, [R8.64] ;  /* 0x0000000608087981 */ /* 0x000ea2000c2e1d00 */
[----:B------:R-:W-:-:S02]  /*02d0*/  SHF.L.U32 R37, R22, 0x10, RZ ;  /* 0x0000001016257819 */ /* 0x000fc400000006ff */
[C---:B------:R-:W-:Y:S01]  /*02e0*/  PRMT R22, R23.reuse, 0x7632, R22 ;  /* 0x0000763217167816 */ /* 0x040fe20000000016 */
[----:B------:R0:W4:Y:S01]  /*02f0*/  @!P0 LDG.E.EL.128 R12, [R20.64] ;  /* 0x00000006140c8981 */ /* 0x000122000c2e1d00 */
[----:B------:R-:W-:Y:S01]  /*0300*/  SHF.L.U32 R23, R23, 0x10, RZ ;  /* 0x0000001017177819 */ /* 0x000fe200000006ff */
[----:B---3--:R-:W-:Y:S01]  /*0310*/  FADD R27, R27, 1 ;  /* 0x3f8000001b1b7421 */ /* 0x008fe20000000000 */
[----:B------:R-:W-:Y:S01]  /*0320*/  SHF.L.U32 R22, R22, 0x10, RZ ;  /* 0x0000001016167819 */ /* 0x000fe200000006ff */
[----:B------:R-:W-:Y:S01]  /*0330*/  FADD R26, R26, 1 ;  /* 0x3f8000001a1a7421 */ /* 0x000fe20000000000 */
[----:B------:R-:W-:Y:S01]  /*0340*/  SHF.L.U32 R44, R33, 0x10, RZ ;  /* 0x00000010212c7819 */ /* 0x000fe200000006ff */
[----:B------:R-:W-:Y:S01]  /*0350*/  FADD R24, R24, 1 ;  /* 0x3f80000018187421 */ /* 0x000fe20000000000 */
[----:B------:R-:W-:Y:S01]  /*0360*/  FADD R25, R25, 1 ;  /* 0x3f80000019197421 */ /* 0x000fe20000000000 */
[----:B------:R-:W-:Y:S01]  /*0370*/  FMUL R33, R23, R26 ;  /* 0x0000001a17217220 */ /* 0x000fe20000400000 */
[----:B------:R-:W-:Y:S01]  /*0380*/  FMUL R42, R22, R27 ;  /* 0x0000001b162a7220 */ /* 0x000fe20000400000 */
[----:B0-----:R-:W-:Y:S01]  /*0390*/  CS2R R20, SRZ ;  /* 0x0000000000147805 */ /* 0x001fe2000001ff00 */
[----:B------:R-:W-:Y:S01]  /*03a0*/  CS2R R22, SRZ ;  /* 0x0000000000167805 */ /* 0x000fe2000001ff00 */
[----:B------:R-:W-:Y:S01]  /*03b0*/  FMUL R37, R37, R24 ;  /* 0x0000001825257220 */ /* 0x000fe20000400000 */
[----:B------:R-:W-:Y:S01]  /*03c0*/  FMUL R44, R44, R25 ;  /* 0x000000192c2c7220 */ /* 0x000fe20000400000 */
[----:B------:R-:W-:Y:S01]  /*03d0*/  CS2R R26, SRZ ;  /* 0x00000000001a7805 */ /* 0x000fe2000001ff00 */
[----:B------:R-:W-:-:S02]  /*03e0*/  CS2R R24, SRZ ;  /* 0x0000000000187805 */ /* 0x000fc4000001ff00 */
[----:B------:R-:W3:Y:S01]  /*03f0*/  @!P0 LDG.E.EL.128 R20, [R38.64+0x2000] ;  /* 0x0020000626148981 */ /* 0x000ee2000c2e1d00 */
[----:B-----5:R-:W-:Y:S01]  /*0400*/  FFMA R4, R4, R31, RZ ;  /* 0x0000001f04047223 */ /* 0x020fe200000000ff */
[----:B------:R-:W-:Y:S01]  /*0410*/  FFMA R6, R6, R29, RZ ;  /* 0x0000001d06067223 */ /* 0x000fe200000000ff */
[----:B------:R-:W-:Y:S01]  /*0420*/  FFMA R5, R5, R30, RZ ;  /* 0x0000001e05057223 */ /* 0x000fe200000000ff */
[----:B------:R0:W5:Y:S01]  /*0430*/  @!P0 LDG.E.EL.128 R24, [R40.64] ;  /* 0x0000000628188981 */ /* 0x000162000c2e1d00 */
[----:B------:R-:W-:Y:S01]  /*0440*/  CS2R R28, SRZ ;  /* 0x00000000001c7805 */ /* 0x000fe2000001ff00 */
[----:B------:R-:W-:Y:S01]  /*0450*/  CS2R R30, SRZ ;  /* 0x00000000001e7805 */ /* 0x000fe2000001ff00 */
[----:B0-----:R-:W-:-:S05]  /*0460*/  IMAD.WIDE R40, R34, R3, c[0x0][0x178] ;  /* 0x00005e0022287625 */ /* 0x001fca00078e0203 */
[----:B------:R-:W5:Y:S01]  /*0470*/  @!P0 LDG.E.EL.128 R28, [R40.64] ;  /* 0x00000006281c8981 */ /* 0x000f62000c2e1d00 */
[----:B------:R-:W-:Y:S01]  /*0480*/  FFMA R7, R7, R36, RZ ;  /* 0x0000002407077223 */ /* 0x000fe200000000ff */
[----:B------:R-:W-:Y:S02]  /*0490*/  SEL R18, R18, RZ, !P0 ;  /* 0x000000ff12127207 */ /* 0x000fe40004000000 */
[----:B------:R-:W-:-:S03]  /*04a0*/  SEL R36, R19, RZ, !P0 ;  /* 0x000000ff13247207 */ /* 0x000fc60004000000 */
[----:B------:R-:W-:Y:S01]  /*04b0*/  FADD R18, R18, 1 ;  /* 0x3f80000012127421 */ /* 0x000fe20000000000 */
[C---:B------:R-:W-:Y:S02]  /*04c0*/  LOP3.LUT P1, RZ, R0.reuse, 0x1f, RZ, 0xc0, !PT ;  /* 0x0000001f00ff7812 */ /* 0x040fe4000782c0ff */
[----:B------:R-:W-:Y:S01]  /*04d0*/  ISETP.GE.AND P2, PT, R0, 0x8, PT ;  /* 0x000000080000780c */ /* 0x000fe20003f46270 */
[----:B--2---:R-:W-:Y:S01]  /*04e0*/  FFMA R10, R10, R33, RZ ;  /* 0x000000210a0a7223 */ /* 0x004fe200000000ff */
[----:B------:R-:W-:Y:S02]  /*04f0*/  SEL R33, R16, RZ, !P0 ;  /* 0x000000ff10217207 */ /* 0x000fe40004000000 */
[----:B----4-:R-:W-:Y:S02]  /*0500*/  SEL R16, R14, RZ, !P0 ;  /* 0x000000ff0e107207 */ /* 0x010fe40004000000 */
[----:B------:R-:W-:Y:S02]  /*0510*/  SEL R15, R15, RZ, !P0 ;  /* 0x000000ff0f0f7207 */ /* 0x000fe40004000000 */
[----:B------:R-:W-:Y:S01]  /*0520*/  SEL R14, R13, RZ, !P0 ;  /* 0x000000ff0d0e7207 */ /* 0x000fe20004000000 */
[----:B------:R-:W-:Y:S01]  /*0530*/  FADD R13, R33, 1 ;  /* 0x3f800000210d7421 */ /* 0x000fe20000000000 */
[----:B------:R-:W-:-:S02]  /*0540*/  SHF.L.U32 R34, R16, 0x10, RZ ;  /* 0x0000001010227819 */ /* 0x000fc400000006ff */
[----:B------:R-:W-:Y:S02]  /*0550*/  SEL R33, R17, RZ, !P0 ;  /* 0x000000ff11217207 */ /* 0x000fe40004000000 */
[C---:B------:R-:W-:Y:S02]  /*0560*/  PRMT R17, R15.reuse, 0x7632, R17 ;  /* 0x000076320f117816 */ /* 0x040fe40000000011 */
[----:B------:R-:W-:Y:S01]  /*0570*/  PRMT R16, R16, 0x7632, R16 ;  /* 0x0000763210107816 */ /* 0x000fe20000000010 */
[----:B------:R-:W-:Y:S01]  /*0580*/  FMUL R13, R34, R13 ;  /* 0x0000000d220d7220 */ /* 0x000fe20000400000 */
[----:B------:R-:W-:Y:S02]  /*0590*/  SHF.L.U32 R15, R15, 0x10, RZ ;  /* 0x000000100f0f7819 */ /* 0x000fe400000006ff */
[----:B------:R-:W-:Y:S01]  /*05a0*/  SHF.L.U32 R34, R17, 0x10, RZ ;  /* 0x0000001011227819 */ /* 0x000fe200000006ff */
[----:B------:R-:W-:Y:S01]  /*05b0*/  FADD R17, R36, 1 ;  /* 0x3f80000024117421 */ /* 0x000fe20000000000 */
[----:B------:R-:W-:Y:S01]  /*05c0*/  SHF.L.U32 R19, R16, 0x10, RZ ;  /* 0x0000001010137819 */ /* 0x000fe200000006ff */
[----:B------:R-:W-:Y:S01]  /*05d0*/  FADD R16, R33, 1 ;  /* 0x3f80000021107421 */ /* 0x000fe20000000000 */
[----:B------:R-:W-:Y:S01]  /*05e0*/  SEL R12, R12, RZ, !P0 ;  /* 0x000000ff0c0c7207 */ /* 0x000fe20004000000 */
[----:B------:R-:W-:Y:S01]  /*05f0*/  FMUL R15, R15, R18 ;  /* 0x000000120f0f7220 */ /* 0x000fe20000400000 */
[----:B---3--:R-:W-:Y:S01]  /*0600*/  SEL R20, R20, RZ, !P0 ;  /* 0x000000ff14147207 */ /* 0x008fe20004000000 */
[----:B------:R-:W-:Y:S01]  /*0610*/  FMUL R17, R34, R17 ;  /* 0x0000001122117220 */ /* 0x000fe20000400000 */
[----:B------:R-:W-:Y:S01]  /*0620*/  FMUL R16, R19, R16 ;  /* 0x0000001013107220 */ /* 0x000fe20000400000 */
[----:B------:R-:W-:-:S02]  /*0630*/  SEL R34, R21, RZ, !P0 ;  /* 0x000000ff15227207 */ /* 0x000fc40004000000 */
[----:B------:R-:W-:Y:S02]  /*0640*/  PRMT R18, R12, 0x7632, R18 ;  /* 0x000076320c127816 */ /* 0x000fe40000000012 */
[----:B------:R-:W-:Y:S01]  /*0650*/  SEL R19, R22, RZ, !P0 ;  /* 0x000000ff16137207 */ /* 0x000fe20004000000 */
[----:B------:R-:W-:Y:S01]  /*0660*/  FADD R20, R20, 1 ;  /* 0x3f80000014147421 */ /* 0x000fe20000000000 */
[----:B------:R-:W-:Y:S02]  /*0670*/  SHF.L.U32 R21, R12, 0x10, RZ ;  /* 0x000000100c157819 */ /* 0x000fe400000006ff */
[C---:B------:R-:W-:Y:S02]  /*0680*/  SHF.L.U32 R22, R14.reuse, 0x10, RZ ;  /* 0x000000100e167819 */ /* 0x040fe400000006ff */
[----:B------:R-:W-:Y:S02]  /*0690*/  SEL R23, R23, RZ, !P0 ;  /* 0x000000ff17177207 */ /* 0x000fe40004000000 */
[----:B------:R-:W-:Y:S01]  /*06a0*/  PRMT R14, R14, 0x7632, R14 ;  /* 0x000076320e0e7816 */ /* 0x000fe2000000000e */
[----:B------:R-:W-:Y:S01]  /*06b0*/  FADD R12, R34, 1 ;  /* 0x3f800000220c7421 */ /* 0x000fe20000000000 */
[----:B------:R-:W-:Y:S01]  /*06c0*/  SHF.L.U32 R33, R18, 0x10, RZ ;  /* 0x0000001012217819 */ /* 0x000fe200000006ff */
[----:B------:R-:W-:Y:S01]  /*06d0*/  FMUL R20, R21, R20 ;  /* 0x0000001415147220 */ /* 0x000fe20000400000 */
[----:B------:R-:W-:Y:S01]  /*06e0*/  SHF.L.U32 R14, R14, 0x10, RZ ;  /* 0x000000100e0e7819 */ /* 0x000fe200000006ff */
[----:B------:R-:W-:Y:S01]  /*06f0*/  FADD R23, R23, 1 ;  /* 0x3f80000017177421 */ /* 0x000fe20000000000 */
[----:B-----5:R-:W-:Y:S01]  /*0700*/  SEL R21, R28, RZ, !P0 ;  /* 0x000000ff1c157207 */ /* 0x020fe20004000000 */
[----:B------:R-:W-:Y:S01]  /*0710*/  FADD R19, R19, 1 ;  /* 0x3f80000013137421 */ /* 0x000fe20000000000 */
[----:B------:R-:W-:Y:S01]  /*0720*/  SEL R29, R29, RZ, !P0 ;  /* 0x000000ff1d1d7207 */ /* 0x000fe20004000000 */
[----:B------:R-:W-:Y:S01]  /*0730*/  FMUL R12, R33, R12 ;  /* 0x0000000c210c7220 */ /* 0x000fe20000400000 */
[----:B------:R-:W-:Y:S01]  /*0740*/  SEL R30, R30, RZ, !P0 ;  /* 0x000000ff1e1e7207 */ /* 0x000fe20004000000 */
[----:B------:R-:W-:Y:S01]  /*0750*/  FMUL R23, R14, R23 ;  /* 0x000000170e177220 */ /* 0x000fe20000400000 */
[----:B------:R-:W-:Y:S01]  /*0760*/  FMUL R19, R22, R19 ;  /* 0x0000001316137220 */ /* 0x000fe20000400000 */
[----:B------:R-:W-:Y:S01]  /*0770*/  FMUL R20, R21, R20 ;  /* 0x0000001415147220 */ /* 0x000fe20000400000 */
[----:B------:R-:W-:Y:S01]  /*0780*/  FMUL R14, R29, R12 ;  /* 0x0000000c1d0e7220 */ /* 0x000fe20000400000 */
[----:B------:R-:W-:Y:S01]  /*0790*/  SEL R18, R31, RZ, !P0 ;  /* 0x000000ff1f127207 */ /* 0x000fe20004000000 */
[----:B------:R-:W-:-:S02]  /*07a0*/  FMUL R19, R30, R19 ;  /* 0x000000131e137220 */ /* 0x000fc40000400000 */
[----:B------:R-:W-:Y:S02]  /*07b0*/  FSEL R21, R20, -RZ, !P0 ;  /* 0x800000ff14157208 */ /* 0x000fe40004000000 */
[----:B------:R-:W-:Y:S01]  /*07c0*/  FSEL R14, R14, -RZ, !P0 ;  /* 0x800000ff0e0e7208 */ /* 0x000fe20004000000 */
[----:B------:R-:W-:Y:S01]  /*07d0*/  FMUL R23, R18, R23 ;  /* 0x0000001712177220 */ /* 0x000fe20000400000 */
[----:B------:R-:W-:Y:S01]  /*07e0*/  SEL R24, R24, RZ, !P0 ;  /* 0x000000ff18187207 */ /* 0x000fe20004000000 */
[----:B------:R-:W-:Y:S01]  /*07f0*/  FADD R18, R4, R21 ;  /* 0x0000001504127221 */ /* 0x000fe20000000000 */
[----:B------:R-:W-:Y:S01]  /*0800*/  FSEL R19, R19, -RZ, !P0 ;  /* 0x800000ff13137208 */ /* 0x000fe20004000000 */
[----:B------:R-:W-:Y:S01]  /*0810*/  FADD R5, R5, R14 ;  /* 0x0000000e05057221 */ /* 0x000fe20000000000 */
[----:B------:R-:W-:Y:S01]  /*0820*/  SEL R25, R25, RZ, !P0 ;  /* 0x000000ff19197207 */ /* 0x000fe20004000000 */
[----:B------:R-:W-:Y:S01]  /*0830*/  FMUL R13, R24, R13 ;  /* 0x0000000d180d7220 */ /* 0x000fe20000400000 */
[----:B------:R-:W-:Y:S01]  /*0840*/  FSEL R4, R23, -RZ, !P0 ;  /* 0x800000ff17047208 */ /* 0x000fe20004000000 */
[----:B------:R-:W-:Y:S01]  /*0850*/  FADD R6, R6, R19 ;  /* 0x0000001306067221 */ /* 0x000fe20000000000 */
[----:B------:R-:W-:Y:S01]  /*0860*/  FADD R5, R5, R18 ;  /* 0x0000001205057221 */ /* 0x000fe20000000000 */
[----:B------:R-:W-:Y:S01]  /*0870*/  SEL R26, R26, RZ, !P0 ;  /* 0x000000ff1a1a7207 */ /* 0x000fe20004000000 */
[----:B------:R-:W-:Y:S01]  /*0880*/  FMUL R16, R25, R16 ;  /* 0x0000001019107220 */ /* 0x000fe20000400000 */
[----:B------:R-:W-:Y:S01]  /*0890*/  FSEL R13, R13, -RZ, !P0 ;  /* 0x800000ff0d0d7208 */ /* 0x000fe20004000000 */
[----:B------:R-:W-:Y:S01]  /*08a0*/  FFMA R8, R8, R37, RZ ;  /* 0x0000002508087223 */ /* 0x000fe200000000ff */
        /* <DEDUP_REMOVED lines=8> */
[----:B------:R-:W-:Y:S01]  /*0930*/  FMUL R12, R12, R17 ;  /* 0x000000110c0c7220 */ /* 0x000fe20000400000 */
[----:B------:R-:W-:Y:S01]  /*0940*/  FSEL R15, R15, -RZ, !P0 ;  /* 0x800000ff0f0f7208 */ /* 0x000fe20004000000 */
[----:B------:R-:W-:Y:S01]  /*0950*/  FADD R9, R9, R16 ;  /* 0x0000001009097221 */ /* 0x000fe20000000000 */
[----:B------:R-:W-:Y:S01]  /*0960*/  FADD R8, R8, R5 ;  /* 0x0000000508087221 */ /* 0x000fe20000000000 */
[----:B------:R-:W-:Y:S01]  /*0970*/  FFMA R11, R11, R42, RZ ;  /* 0x0000002a0b0b7223 */ /* 0x000fe200000000ff */
[----:B------:R-:W-:Y:S01]  /*0980*/  FSEL R12, R12, -RZ, !P0 ;  /* 0x800000ff0c0c7208 */ /* 0x000fe20004000000 */
[----:B------:R-:W-:Y:S01]  /*0990*/  FADD R10, R10, R15 ;  /* 0x0000000f0a0a7221 */ /* 0x000fe20000000000 */
[----:B------:R-:W-:-:S03]  /*09a0*/  FADD R9, R9, R8 ;  /* 0x0000000809097221 */ /* 0x000fc60000000000 */
[----:B------:R-:W-:Y:S01]  /*09b0*/  FADD R11, R11, R12 ;  /* 0x0000000c0b0b7221 */ /* 0x000fe20000000000 */
[----:B------:R-:W-:-:S04]  /*09c0*/  FADD R10, R10, R9 ;  /* 0x000000090a0a7221 */ /* 0x000fc80000000000 */
[----:B------:R-:W-:-:S05]  /*09d0*/  FADD R10, R11, R10 ;  /* 0x0000000a0b0a7221 */ /* 0x000fca0000000000 */
[----:B------:R-:W0:Y:S02]  /*09e0*/  SHFL.BFLY PT, R5, R10, 0x10, 0x1f ;  /* 0x0e001f000a057f89 */ /* 0x000e2400000e0000 */
[----:B0-----:R-:W-:-:S05]  /*09f0*/  FADD R5, R10, R5 ;  /* 0x000000050a057221 */ /* 0x001fca0000000000 */
[----:B------:R-:W0:Y:S02]  /*0a00*/  SHFL.BFLY PT, R4, R5, 0x8, 0x1f ;  /* 0x0d001f0005047f89 */ /* 0x000e2400000e0000 */
[----:B0-----:R-:W-:-:S05]  /*0a10*/  FADD R4, R5, R4 ;  /* 0x0000000405047221 */ /* 0x001fca0000000000 */
[----:B------:R-:W0:Y:S02]  /*0a20*/  SHFL.BFLY PT, R7, R4, 0x4, 0x1f ;  /* 0x0c801f0004077f89 */ /* 0x000e2400000e0000 */
[----:B0-----:R-:W-:-:S05]  /*0a30*/  FADD R7, R4, R7 ;  /* 0x0000000704077221 */ /* 0x001fca0000000000 */
[----:B------:R-:W0:Y:S02]  /*0a40*/  SHFL.BFLY PT, R6, R7, 0x2, 0x1f ;  /* 0x0c401f0007067f89 */ /* 0x000e2400000e0000 */
[----:B0-----:R-:W-:-:S05]  /*0a50*/  FADD R6, R7, R6 ;  /* 0x0000000607067221 */ /* 0x001fca0000000000 */
[----:B------:R-:W0:Y:S01]  /*0a60*/  SHFL.BFLY PT, R9, R6, 0x1, 0x1f ;  /* 0x0c201f0006097f89 */ /* 0x000e2200000e0000 */
[----:B------:R-:W-:-:S04]  /*0a70*/  SHF.R.U32.HI R8, RZ, 0x3, R0 ;  /* 0x00000003ff087819 */ /* 0x000fc80000011600 */
[----:B------:R-:W-:Y:S01]  /*0a80*/  LOP3.LUT R8, R8, 0x1c, RZ, 0xc0, !PT ;  /* 0x0000001c08087812 */ /* 0x000fe200078ec0ff */
[----:B0-----:R-:W-:-:S05]  /*0a90*/  FADD R11, R6, R9 ;  /* 0x00000009060b7221 */ /* 0x001fca0000000000 */
[----:B------:R-:W-:Y:S04]  /*0aa0*/  @!P1 STS [R8], R11 ;  /* 0x0000000b08009388 */ /* 0x000fe80000000800 */
[----:B------:R-:W-:Y:S06]  /*0ab0*/  BAR.SYNC 0x0 ;  /* 0x0000000000007b1d */ /* 0x000fec0000000000 */
[----:B------:R-:W0:Y:S04]  /*0ac0*/  @!P2 LDS R32, [R0.X4] ;  /* 0x000000000020a984 */ /* 0x000e280000004800 */
[----:B0-----:R-:W0:Y:S02]  /*0ad0*/  SHFL.BFLY PT, R5, R32, 0x4, 0x1f ;  /* 0x0c801f0020057f89 */ /* 0x001e2400000e0000 */
[----:B0-----:R-:W-:-:S05]  /*0ae0*/  FADD R7, R32, R5 ;  /* 0x0000000520077221 */ /* 0x001fca0000000000 */
[----:B------:R-:W0:Y:S01]  /*0af0*/  SHFL.BFLY PT, R4, R7, 0x2, 0x1f ;  /* 0x0c401f0007047f89 */ /* 0x000e2200000e0000 */
[----:B------:R-:W-:Y:S01]  /*0b00*/  LOP3.LUT P0, RZ, R0, 0x7, RZ, 0xc0, !PT ;  /* 0x0000000700ff7812 */ /* 0x000fe2000780c0ff */
[----:B0-----:R-:W-:-:S05]  /*0b10*/  FADD R6, R7, R4 ;  /* 0x0000000407067221 */ /* 0x001fca0000000000 */
[----:B------:R-:W0:Y:S01]  /*0b20*/  SHFL.BFLY PT, R5, R6, 0x1, 0x1f ;  /* 0x0c201f0006057f89 */ /* 0x000e2200000e0000 */
[----:B------:R-:W-:Y:S01]  /*0b30*/  ISETP.LT.AND P0, PT, R0, 0x8, !P0 ;  /* 0x000000080000780c */ /* 0x000fe20004701270 */
[----:B0-----:R-:W-:Y:S01]  /*0b40*/  FADD R9, R6, R5 ;  /* 0x0000000506097221 */ /* 0x001fe20000000000 */
[----:B------:R-:W-:-:S11]  /*0b50*/  IMAD.WIDE R4, R2, R3, c[0x0][0x180] ;  /* 0x0000600002047625 */ /* 0x000fd600078e0203 */
[----:B------:R-:W-:Y:S04]  /*0b60*/  @P0 STS [R0.X4], R9 ;  /* 0x0000000900000388 */ /* 0x000fe80000004800 */
[----:B------:R-:W-:Y:S06]  /*0b70*/  BAR.SYNC 0x0 ;  /* 0x0000000000007b1d */ /* 0x000fec0000000000 */
[----:B------:R0:W2:Y:S04]  /*0b80*/  LDG.E.EL R33, [R4.64] ;  /* 0x0000000604217981 */ /* 0x0000a8000c2e1900 */
[----:B------:R-:W1:Y:S01]  /*0b90*/  LDS R3, [RZ] ;  /* 0x00000000ff037984 */ /* 0x000e620000000800 */
[----:B------:R-:W-:Y:S01]  /*0ba0*/  CS2R R30, SRZ ;  /* 0x00000000001e7805 */ /* 0x000fe2000001ff00 */
[----:B------:R-:W-:Y:S01]  /*0bb0*/  MOV R36, RZ ;  /* 0x000000ff00247202 */ /* 0x000fe20000000f00 */
[----:B------:R-:W-:Y:S01]  /*0bc0*/  CS2R R28, SRZ ;  /* 0x00000000001c7805 */ /* 0x000fe2000001ff00 */
[----:B------:R-:W-:Y:S01]  /*0bd0*/  CS2R R6, SRZ ;  /* 0x0000000000067805 */ /* 0x000fe2000001ff00 */
[----:B------:R-:W-:-:S02]  /*0be0*/  IADD3 R34, R35, 0x4, RZ ;  /* 0x0000000423227810 */ /* 0x000fc40007ffe0ff */
[----:B0-----:R-:W-:Y:S01]  /*0bf0*/  MOV R5, RZ ;  /* 0x000000ff00057202 */ /* 0x001fe20000000f00 */
[----:B------:R-:W-:Y:S01]  /*0c00*/  UPLOP3.LUT UP0, UPT, UPT, UPT, UPT, 0x80, 0x0 ;  /* 0x000000000000789c */ /* 0x000fe20003f0f070 */
[----:B-1----:R-:W-:Y:S01]  /*0c10*/  FMUL R3, R3, -0.5 ;  /* 0xbf00000003037820 */ /* 0x002fe20000400000 */
[----:B--2---:R-:W-:-:S04]  /*0c20*/  FMUL R8, R33, R33 ;  /* 0x0000002121087220 */ /* 0x004fc80000400000 */
[----:B------:R-:W-:-:S04]  /*0c30*/  FMUL R8, R33, R8 ;  /* 0x0000000821087220 */ /* 0x000fc80000400000 */
[----:B------:R-:W-:Y:S01]  /*0c40*/  FMUL R8, R3, R8 ;  /* 0x0000000803087220 */ /* 0x000fe20000400000 */
[----:B------:R-:W-:-:S03]  /*0c50*/  MOV R3, RZ ;  /* 0x000000ff00037202 */ /* 0x000fc60000000f00 */
[----:B------:R-:W-:-:S01]  /*0c60*/  FMUL R32, R8, 0.00043402778101153671741 ;  /* 0x39e38e3908207820 */ /* 0x000fc20000400000 */
.L_x_0:
[----:B------:R-:W-:Y:S01]  /*0c70*/  LOP3.LUT R37, R36, R35, RZ, 0xfc, !PT ;  /* 0x0000002324257212 */ /* 0x000fe200078efcff */
[----:B------:R-:W-:Y:S01]  /*0c80*/  CS2R R8, SRZ ;  /* 0x0000000000087805 */ /* 0x000fe2000001ff00 */
[----:B------:R-:W-:Y:S01]  /*0c90*/  MOV R40, 0x2 ;  /* 0x0000000200287802 */ /* 0x000fe20000000f00 */
[----:B------:R-:W-:Y:S01]  /*0ca0*/  CS2R R10, SRZ ;  /* 0x00000000000a7805 */ /* 0x000fe2000001ff00 */
[----:B------:R-:W-:Y:S01]  /*0cb0*/  ISETP.GE.U32.AND P3, PT, R37, 0x900, PT ;  /* 0x000009002500780c */ /* 0x000fe20003f66070 */
[----:B------:R-:W-:Y:S01]  /*0cc0*/  IMAD R41, R2, 0x900, R37 ;  /* 0x0000090002297824 */ /* 0x000fe200078e0225 */
[----:B------:R-:W-:Y:S01]  /*0cd0*/  CS2R R12, SRZ ;  /* 0x00000000000c7805 */ /* 0x000fe2000001ff00 */
[----:B------:R-:W-:Y:S01]  /*0ce0*/  CS2R R14, SRZ ;  /* 0x00000000000e7805 */ /* 0x000fe2000001ff00 */
[C---:B------:R-:W-:Y:S01]  /*0cf0*/  IMAD.WIDE.U32 R18, R36.reuse, 0x4, R38 ;  /* 0x0000000424127825 */ /* 0x040fe200078e0026 */
[----:B------:R-:W-:-:S03]  /*0d00*/  LOP3.LUT R45, R36, R34, RZ, 0xfc, !PT ;  /* 0x00000022242d7212 */ /* 0x000fc600078efcff */
[----:B------:R-:W-:Y:S01]  /*0d10*/  IMAD.WIDE R24, R41, R40, c[0x0][0x168] ;  /* 0x00005a0029187625 */ /* 0x000fe200078e0228 */
[----:B------:R-:W-:-:S03]  /*0d20*/  MOV R4, 0x4 ;  /* 0x0000000400047802 */ /* 0x000fc60000000f00 */
[----:B------:R-:W-:Y:S01]  /*0d30*/  IMAD R45, R2, 0x900, R45 ;  /* 0x00000900022d7824 */ /* 0x000fe200078e022d */
[----:B------:R-:W2:Y:S04]  /*0d40*/  @!P3 LDG.E.EL.128 R8, [R18.64+0x10] ;  /* 0x000010061208b981 */ /* 0x000ea8000c2e1d00 */
[----:B------:R0:W3:Y:S01]  /*0d50*/  @!P3 LDG.E.EF.128 R12, [R24.64] ;  /* 0x00000006180cb981 */ /* 0x0000e2000c0e1d00 */
[----:B------:R-:W-:Y:S01]  /*0d60*/  CS2R R20, SRZ ;  /* 0x0000000000147805 */ /* 0x000fe2000001ff00 */
[----:B------:R-:W-:Y:S01]  /*0d70*/  CS2R R22, SRZ ;  /* 0x0000000000167805 */ /* 0x000fe2000001ff00 */
[----:B------:R-:W-:-:S05]  /*0d80*/  IMAD.WIDE R16, R45, R4, c[0x0][0x160] ;  /* 0x000058002d107625 */ /* 0x000fca00078e0204 */
[----:B------:R-:W4:Y:S01]  /*0d90*/  @!P3 LDG.E.EL.128 R20, [R16.64] ;  /* 0x000000061014b981 */ /* 0x000f22000c2e1d00 */
[----:B------:R-:W-:Y:S01]  /*0da0*/  CS2R R26, SRZ ;  /* 0x00000000001a7805 */ /* 0x000fe2000001ff00 */
[----:B------:R-:W-:Y:S01]  /*0db0*/  IMAD.WIDE R44, R45, R4, c[0x0][0x178] ;  /* 0x00005e002d2c7625 */ /* 0x000fe200078e0204 */
[----:B--2---:R-:W-:Y:S02]  /*0dc0*/  SEL R18, R8, RZ, !P3 ;  /* 0x000000ff08127207 */ /* 0x004fe40005800000 */
[----:B0-----:R-:W-:Y:S02]  /*0dd0*/  SEL R24, R10, RZ, !P3 ;  /* 0x000000ff0a187207 */ /* 0x001fe40005800000 */
[----:B---3--:R-:W-:Y:S01]  /*0de0*/  SEL R15, R15, RZ, !P3 ;  /* 0x000000ff0f0f7207 */ /* 0x008fe20005800000 */
[----:B------:R-:W-:Y:S01]  /*0df0*/  FADD R10, R18, 1 ;  /* 0x3f800000120a7421 */ /* 0x000fe20000000000 */
[----:B------:R-:W-:Y:S01]  /*0e00*/  SEL R8, R14, RZ, !P3 ;  /* 0x000000ff0e087207 */ /* 0x000fe20005800000 */
[----:B------:R-:W-:Y:S01]  /*0e10*/  FADD R14, R24, 1 ;  /* 0x3f800000180e7421 */ /* 0x000fe20000000000 */
[----:B------:R-:W-:-:S02]  /*0e20*/  SHF.L.U32 R25, R15, 0x10, RZ ;  /* 0x000000100f197819 */ /* 0x000fc400000006ff */
[C---:B------:R-:W-:Y:S02]  /*0e30*/  SHF.L.U32 R19, R8.reuse, 0x10, RZ ;  /* 0x0000001008137819 */ /* 0x040fe400000006ff */
[----:B------:R-:W-:Y:S01]  /*0e40*/  SEL R9, R9, RZ, !P3 ;  /* 0x000000ff09097207 */ /* 0x000fe20005800000 */
[----:B------:R-:W-:Y:S01]  /*0e50*/  FMUL R14, R25, R14 ;  /* 0x0000000e190e7220 */ /* 0x000fe20000400000 */
[----:B------:R-:W-:Y:S01]  /*0e60*/  PRMT R8, R8, 0x7632, R8 ;  /* 0x0000763208087816 */ /* 0x000fe20000000008 */
[----:B------:R-:W-:Y:S01]  /*0e70*/  CS2R R24, SRZ ;  /* 0x0000000000187805 */ /* 0x000fe2000001ff00 */
[----:B------:R-:W-:Y:S01]  /*0e80*/  SEL R11, R11, RZ, !P3 ;  /* 0x000000ff0b0b7207 */ /* 0x000fe20005800000 */
[----:B------:R-:W-:Y:S01]  /*0e90*/  FADD R42, R9, 1 ;  /* 0x3f800000092a7421 */ /* 0x000fe20000000000 */
[----:B------:R-:W-:Y:S01]  /*0ea0*/  PRMT R15, R15, 0x7632, R15 ;  /* 0x000076320f0f7816 */ /* 0x000fe2000000000f */
[----:B------:R-:W-:Y:S01]  /*0eb0*/  FMUL R10, R19, R10 ;  /* 0x0000000a130a7220 */ /* 0x000fe20000400000 */
[----:B----4-:R-:W-:Y:S01]  /*0ec0*/  SEL R16, R22, RZ, !P3 ;  /* 0x000000ff16107207 */ /* 0x010fe20005800000 */
[----:B------:R-:W-:Y:S01]  /*0ed0*/  FADD R11, R11, 1 ;  /* 0x3f8000000b0b7421 */ /* 0x000fe20000000000 */
[----:B------:R-:W-:Y:S01]  /*0ee0*/  SHF.L.U32 R17, R8, 0x10, RZ ;  /* 0x0000001008117819 */ /* 0x000fe200000006ff */
[----:B------:R-:W-:Y:S01]  /*0ef0*/  IMAD.WIDE.U32 R8, R37, R4, c[0x0][0x170] ;  /* 0x00005c0025087625 */ /* 0x000fe200078e0004 */
[----:B------:R-:W-:Y:S01]  /*0f00*/  SHF.L.U32 R22, R15, 0x10, RZ ;  /* 0x000000100f167819 */ /* 0x000fe200000006ff */
[----:B------:R-:W-:Y:S01]  /*0f10*/  FFMA R14, R33, R14, R16 ;  /* 0x0000000e210e7223 */ /* 0x000fe20000000010 */
[----:B------:R-:W-:Y:S01]  /*0f20*/  SEL R20, R20, RZ, !P3 ;  /* 0x000000ff14147207 */ /* 0x000fe20005800000 */
[----:B------:R-:W-:Y:S01]  /*0f30*/  FMUL R42, R17, R42 ;  /* 0x0000002a112a7220 */ /* 0x000fe20000400000 */
[----:B------:R-:W-:Y:S01]  /*0f40*/  SEL R23, R23, RZ, !P3 ;  /* 0x000000ff17177207 */ /* 0x000fe20005800000 */
[----:B------:R-:W-:Y:S01]  /*0f50*/  FMUL R22, R22, R11 ;  /* 0x0000000b16167220 */ /* 0x000fe20000400000 */
[----:B------:R0:W2:Y:S01]  /*0f60*/  @!P3 LDG.E.EL.128 R24, [R8.64] ;  /* 0x000000060818b981 */ /* 0x0000a2000c2e1d00 */
[C---:B------:R-:W-:Y:S01]  /*0f70*/  FFMA R15, R33.reuse, R10, R20 ;  /* 0x0000000a210f7223 */ /* 0x040fe20000000014 */
[----:B------:R-:W-:Y:S01]  /*0f80*/  CS2R R16, SRZ ;  /* 0x0000000000107805 */ /* 0x000fe2000001ff00 */
[----:B------:R-:W-:Y:S01]  /*0f90*/  FFMA R43, R33, R22, R23 ;  /* 0x00000016212b7223 */ /* 0x000fe20000000017 */
[----:B------:R-:W-:Y:S01]  /*0fa0*/  CS2R R10, SRZ ;  /* 0x00000000000a7805 */ /* 0x000fe2000001ff00 */
[----:B------:R-:W-:Y:S01]  /*0fb0*/  IMAD.WIDE R22, R41, R4, c[0x0][0x160] ;  /* 0x0000580029167625 */ /* 0x000fe200078e0204 */
[----:B------:R-:W-:Y:S01]  /*0fc0*/  CS2R R18, SRZ ;  /* 0x0000000000127805 */ /* 0x000fe2000001ff00 */
[----:B0-----:R-:W-:-:S05]  /*0fd0*/  CS2R R8, SRZ ;  /* 0x0000000000087805 */ /* 0x001fca000001ff00 */
[----:B------:R0:W3:Y:S04]  /*0fe0*/  @!P3 LDG.E.EF.128 R16, [R44.64] ;  /* 0x000000062c10b981 */ /* 0x0000e8000c0e1d00 */
[----:B------:R1:W4:Y:S01]  /*0ff0*/  @!P3 LDG.E.EL.128 R8, [R22.64] ;  /* 0x000000061608b981 */ /* 0x000322000c2e1d00 */
[----:B------:R-:W-:Y:S02]  /*1000*/  SEL R20, R21, RZ, !P3 ;  /* 0x000000ff15147207 */ /* 0x000fe40005800000 */
[----:B------:R-:W-:-:S03]  /*1010*/  SEL R13, R13, RZ, !P3 ;  /* 0x000000ff0d0d7207 */ /* 0x000fc60005800000 */
[----:B------:R-:W-:Y:S01]  /*1020*/  FFMA R21, R33, R42, R20 ;  /* 0x0000002a21157223 */ /* 0x000fe20000000014 */
[C---:B0-----:R-:W-:Y:S02]  /*1030*/  SHF.L.U32 R45, R13.reuse, 0x10, RZ ;  /* 0x000000100d2d7819 */ /* 0x041fe400000006ff */
[----:B------:R-:W-:-:S04]  /*1040*/  PRMT R13, R13, 0x7632, R13 ;  /* 0x000076320d0d7816 */ /* 0x000fc8000000000d */
[----:B------:R-:W-:Y:S02]  /*1050*/  SHF.L.U32 R42, R13, 0x10, RZ ;  /* 0x000000100d2a7819 */ /* 0x000fe400000006ff */
[----:B--2---:R-:W-:Y:S02]  /*1060*/  SEL R26, R26, RZ, !P3 ;  /* 0x000000ff1a1a7207 */ /* 0x004fe40005800000 */
[----:B------:R-:W-:Y:S02]  /*1070*/  SEL R25, R25, RZ, !P3 ;  /* 0x000000ff19197207 */ /* 0x000fe40005800000 */
[----:B------:R-:W-:Y:S01]  /*1080*/  SEL R27, R27, RZ, !P3 ;  /* 0x000000ff1b1b7207 */ /* 0x000fe20005800000 */
[----:B------:R-:W-:Y:S01]  /*1090*/  FADD R20, R26, 1 ;  /* 0x3f8000001a147421 */ /* 0x000fe20000000000 */
[----:B------:R-:W-:Y:S01]  /*10a0*/  SEL R26, R24, RZ, !P3 ;  /* 0x000000ff181a7207 */ /* 0x000fe20005800000 */
[----:B-1----:R-:W-:Y:S01]  /*10b0*/  FADD R23, R25, 1 ;  /* 0x3f80000019177421 */ /* 0x002fe20000000000 */
[----:B------:R-:W-:Y:S01]  /*10c0*/  SEL R24, R12, RZ, !P3 ;  /* 0x000000ff0c187207 */ /* 0x000fe20005800000 */
[----:B------:R-:W-:Y:S01]  /*10d0*/  FADD R27, R27, 1 ;  /* 0x3f8000001b1b7421 */ /* 0x000fe20000000000 */
[----:B------:R-:W-:Y:S01]  /*10e0*/  FMUL R20, R45, R20 ;  /* 0x000000142d147220 */ /* 0x000fe20000400000 */
[----:B------:R-:W-:Y:S01]  /*10f0*/  FADD R22, R26, 1 ;  /* 0x3f8000001a167421 */ /* 0x000fe20000000000 */
[----:B------:R-:W-:Y:S01]  /*1100*/  SHF.L.U32 R25, R24, 0x10, RZ ;  /* 0x0000001018197819 */ /* 0x000fe200000006ff */
[----:B------:R-:W-:-:S02]  /*1110*/  FMUL R42, R42, R27 ;  /* 0x0000001b2a2a7220 */ /* 0x000fc40000400000 */
[----:B------:R-:W-:Y:S01]  /*1120*/  CS2R R26, SRZ ;  /* 0x00000000001a7805 */ /* 0x000fe2000001ff00 */
[----:B----4-:R-:W-:Y:S01]  /*1130*/  SEL R12, R10, RZ, !P3 ;  /* 0x000000ff0a0c7207 */ /* 0x010fe20005800000 */
[----:B------:R-:W-:Y:S01]  /*1140*/  FMUL R22, R25, R22 ;  /* 0x0000001619167220 */ /* 0x000fe20000400000 */
[----:B------:R-:W-:Y:S02]  /*1150*/  PRMT R10, R24, 0x7632, R10 ;  /* 0x00007632180a7816 */ /* 0x000fe4000000000a */
[----:B------:R-:W-:Y:S01]  /*1160*/  SEL R8, R8, RZ, !P3 ;  /* 0x000000ff08087207 */ /* 0x000fe20005800000 */
[----:B------:R-:W-:Y:S01]  /*1170*/  CS2R R24, SRZ ;  /* 0x0000000000187805 */ /* 0x000fe2000001ff00 */
[----:B------:R-:W-:Y:S02]  /*1180*/  SHF.L.U32 R10, R10, 0x10, RZ ;  /* 0x000000100a0a7819 */ /* 0x000fe400000006ff */
[----:B------:R-:W-:-:S03]  /*1190*/  SEL R11, R11, RZ, !P3 ;  /* 0x000000ff0b0b7207 */ /* 0x000fc60005800000 */
[----:B------:R-:W-:Y:S01]  /*11a0*/  FMUL R10, R10, R23 ;  /* 0x000000170a0a7220 */ /* 0x000fe20000400000 */
[----:B------:R-:W-:Y:S01]  /*11b0*/  FFMA R23, R33, R20, R12 ;  /* 0x0000001421177223 */ /* 0x000fe2000000000c */
[----:B------:R-:W-:Y:S01]  /*11c0*/  IMAD.WIDE R12, R41, R4, c[0x0][0x178] ;  /* 0x00005e00290c7625 */ /* 0x000fe200078e0204 */
[----:B------:R-:W-:Y:S01]  /*11d0*/  FFMA R20, R33, R22, R8 ;  /* 0x0000001621147223 */ /* 0x000fe20000000008 */
[----:B------:R-:W-:Y:S02]  /*11e0*/  SEL R9, R9, RZ, !P3 ;  /* 0x000000ff09097207 */ /* 0x000fe40005800000 */
[----:B------:R-:W-:Y:S02]  /*11f0*/  IADD3 R8, P4, R35, R36, RZ ;  /* 0x0000002423087210 */ /* 0x000fe40007f9e0ff */
[----:B---3--:R-:W-:Y:S01]  /*1200*/  SEL R18, R18, RZ, !P3 ;  /* 0x000000ff12127207 */ /* 0x008fe20005800000 */
[C---:B------:R-:W-:Y:S01]  /*1210*/  FFMA R22, R33.reuse, R42, R11 ;  /* 0x0000002a21167223 */ /* 0x040fe2000000000b */
[----:B------:R0:W2:Y:S01]  /*1220*/  @!P3 LDG.E.EF.128 R24, [R12.64] ;  /* 0x000000060c18b981 */ /* 0x0000a2000c0e1d00 */
[----:B------:R-:W-:Y:S01]  /*1230*/  FFMA R45, R33, R10, R9 ;  /* 0x0000000a212d7223 */ /* 0x000fe20000000009 */
[----:B------:R-:W-:Y:S01]  /*1240*/  IADD3.X R11, RZ, RZ, RZ, P4, !PT ;  /* 0x000000ffff0b7210 */ /* 0x000fe200027fe4ff */
[----:B------:R-:W-:Y:S01]  /*1250*/  FFMA R9, R32, R18, R14 ;  /* 0x0000001220097223 */ /* 0x000fe2000000000e */
[----:B------:R-:W-:-:S02]  /*1260*/  SEL R16, R16, RZ, !P3 ;  /* 0x000000ff10107207 */ /* 0x000fc40005800000 */
[----:B------:R-:W-:Y:S01]  /*1270*/  SEL R14, R19, RZ, !P3 ;  /* 0x000000ff130e7207 */ /* 0x000fe20005800000 */
[----:B------:R-:W-:Y:S01]  /*1280*/  FFMA R18, R32, R18, R9 ;  /* 0x0000001220127223 */ /* 0x000fe20000000009 */
[----:B0-----:R-:W-:Y:S01]  /*1290*/  LEA R12, P4, R8, c[0x0][0x188], 0x2 ;  /* 0x00006200080c7a11 */ /* 0x001fe200078810ff */
[----:B------:R-:W-:-:S03]  /*12a0*/  FFMA R15, R32, R16, R15 ;  /* 0x00000010200f7223 */ /* 0x000fc6000000000f */
[----:B------:R-:W-:Y:S02]  /*12b0*/  LEA.HI.X R13, R8, c[0x0][0x18c], R11, 0x2, P4 ;  /* 0x00006300080d7a11 */ /* 0x000fe400020f140b */
[----:B------:R-:W-:Y:S01]  /*12c0*/  CS2R R8, SRZ ;  /* 0x0000000000087805 */ /* 0x000fe2000001ff00 */
[----:B------:R-:W-:Y:S01]  /*12d0*/  CS2R R10, SRZ ;  /* 0x00000000000a7805 */ /* 0x000fe2000001ff00 */
[C---:B------:R-:W-:Y:S01]  /*12e0*/  FFMA R19, R32.reuse, R14, R43 ;  /* 0x0000000e20137223 */ /* 0x040fe2000000002b */
[C---:B------:R-:W-:Y:S01]  /*12f0*/  FFMA R16, R32.reuse, R16, R15 ;  /* 0x0000001020107223 */ /* 0x040fe2000000000f */
[----:B------:R-:W-:Y:S02]  /*1300*/  IMAD.WIDE R40, R41, R40, c[0x0][0x190] ;  /* 0x0000640029287625 */ /* 0x000fe400078e0228 */
[----:B------:R-:W-:Y:S01]  /*1310*/  FFMA R19, R32, R14, R19 ;  /* 0x0000000e20137223 */ /* 0x000fe20000000013 */
[----:B------:R0:W3:Y:S01]  /*1320*/  @!P3 LDG.E.EL.128 R8, [R12.64+0x10] ;  /* 0x000010060c08b981 */ /* 0x0000e2000c2e1d00 */
[----:B------:R-:W-:Y:S01]  /*1330*/  CS2R R14, SRZ ;  /* 0x00000000000e7805 */ /* 0x000fe2000001ff00 */
[----:B0-----:R-:W-:-:S06]  /*1340*/  CS2R R12, SRZ ;  /* 0x00000000000c7805 */ /* 0x001fcc000001ff00 */
[----:B------:R0:W4:Y:S01]  /*1350*/  @!P3 LDG.E.EL.128 R12, [R40.64] ;  /* 0x00000006280cb981 */ /* 0x000122000c2e1d00 */
[----:B------:R-:W-:Y:S02]  /*1360*/  LOP3.LUT R42, R0, 0xff, RZ, 0xc0, !PT ;  /* 0x000000ff002a7812 */ /* 0x000fe400078ec0ff */
[----:B------:R-:W-:Y:S02]  /*1370*/  SEL R17, R17, RZ, !P3 ;  /* 0x000000ff11117207 */ /* 0x000fe40005800000 */
[----:B------:R-:W-:-:S03]  /*1380*/  SHF.L.U32 R43, R42, 0x2, RZ ;  /* 0x000000022a2b7819 */ /* 0x000fc600000006ff */
[----:B------:R-:W-:Y:S01]  /*1390*/  FFMA R21, R32, R17, R21 ;  /* 0x0000001120157223 */ /* 0x000fe20000000015 */
[----:B------:R-:W-:Y:S02]  /*13a0*/  IADD3 R42, R43, 0x400, RZ ;  /* 0x000004002b2a7810 */ /* 0x000fe40007ffe0ff */
[----:B0-----:R-:W-:Y:S01]  /*13b0*/  LOP3.LUT R41, R36, R43, RZ, 0xfc, !PT ;  /* 0x0000002b24297212 */ /* 0x001fe200078efcff */
[----:B------:R-:W-:Y:S01]  /*13c0*/  FFMA R17, R32, R17, R21 ;  /* 0x0000001120117223 */ /* 0x000fe20000000015 */
[----:B------:R-:W-:Y:S02]  /*13d0*/  LOP3.LUT R43, R36, R42, RZ, 0xfc, !PT ;  /* 0x0000002a242b7212 */ /* 0x000fe400078efcff */
[----:B--2---:R-:W-:Y:S02]  /*13e0*/  SEL R26, R26, RZ, !P3 ;  /* 0x000000ff1a1a7207 */ /* 0x004fe40005800000 */
[----:B------:R-:W-:-:S03]  /*13f0*/  SEL R21, R24, RZ, !P3 ;  /* 0x000000ff18157207 */ /* 0x000fc60005800000 */
[CC--:B------:R-:W-:Y:S02]  /*1400*/  FFMA R23, R32.reuse, R26.reuse, R23 ;  /* 0x0000001a20177223 */ /* 0x0c0fe40000000017 */
[CC--:B------:R-:W-:Y:S02]  /*1410*/  FFMA R20, R32.reuse, R21.reuse, R20 ;  /* 0x0000001520147223 */ /* 0x0c0fe40000000014 */
[C---:B------:R-:W-:Y:S02]  /*1420*/  FFMA R26, R32.reuse, R26, R23 ;  /* 0x0000001a201a7223 */ /* 0x040fe40000000017 */
[----:B------:R-:W-:Y:S02]  /*1430*/  FFMA R24, R32, R21, R20 ;  /* 0x0000001520187223 */ /* 0x000fe40000000014 */
[----:B------:R-:W-:Y:S01]  /*1440*/  CS2R R20, SRZ ;  /* 0x0000000000147805 */ /* 0x000fe2000001ff00 */
[----:B---3--:R-:W-:-:S05]  /*1450*/  SEL R36, R8, RZ, !P3 ;  /* 0x000000ff08247207 */ /* 0x008fca0005800000 */
[----:B------:R-:W-:Y:S01]  /*1460*/  FADD R23, R36, 1 ;  /* 0x3f80000024177421 */ /* 0x000fe20000000000 */
[----:B------:R-:W-:-:S03]  /*1470*/  SEL R36, R27, RZ, !P3 ;  /* 0x000000ff1b247207 */ /* 0x000fc60005800000 */
[----:B------:R-:W-:Y:S02]  /*1480*/  FMUL R23, R16, R23 ;  /* 0x0000001710177220 */ /* 0x000fe40000400000 */
[----:B------:R-:W-:-:S04]  /*1490*/  FFMA R27, R32, R36, R22 ;  /* 0x00000024201b7223 */ /* 0x000fc80000000016 */
[----:B------:R-:W-:Y:S01]  /*14a0*/  FFMA R27, R32, R36, R27 ;  /* 0x00000024201b7223 */ /* 0x000fe2000000001b */
[----:B----4-:R-:W-:Y:S01]  /*14b0*/  SEL R8, R14, RZ, !P3 ;  /* 0x000000ff0e087207 */ /* 0x010fe20005800000 */
[----:B------:R-:W-:-:S03]  /*14c0*/  IMAD.WIDE.U32 R36, R37, R4, c[0x0][0x188] ;  /* 0x0000620025247625 */ /* 0x000fc600078e0004 */
[----:B------:R-:W-:-:S05]  /*14d0*/  SHF.L.U32 R14, R8, 0x10, RZ ;  /* 0x00000010080e7819 */ /* 0x000fca00000006ff */
[----:B------:R-:W-:Y:S02]  /*14e0*/  FMUL R14, R14, R23 ;  /* 0x000000170e0e7220 */ /* 0x000fe40000400000 */
[----:B------:R-:W-:-:S06]  /*14f0*/  CS2R R22, SRZ ;  /* 0x0000000000167805 */ /* 0x000fcc000001ff00 */
[----:B------:R0:W2:Y:S01]  /*1500*/  @!P3 LDG.E.EL.128 R20, [R36.64] ;  /* 0x000000062414b981 */ /* 0x0000a2000c2e1d00 */
[----:B------:R-:W-:Y:S02]  /*1510*/  SEL R42, R10, RZ, !P3 ;  /* 0x000000ff0a2a7207 */ /* 0x000fe40005800000 */
[----:B------:R-:W-:Y:S02]  /*1520*/  SEL R10, R9, RZ, !P3 ;  /* 0x000000ff090a7207 */ /* 0x000fe40005800000 */
[----:B------:R-:W-:Y:S01]  /*1530*/  SEL R44, R25, RZ, !P3 ;  /* 0x000000ff192c7207 */ /* 0x000fe20005800000 */
[----:B------:R-:W-:Y:S01]  /*1540*/  FADD R9, R42, 1 ;  /* 0x3f8000002a097421 */ /* 0x000fe20000000000 */
[----:B------:R-:W-:Y:S01]  /*1550*/  LOP3.LUT R40, R0, 0xff, RZ, 0xc0, !PT ;  /* 0x000000ff00287812 */ /* 0x000fe200078ec0ff */
[----:B------:R-:W-:Y:S01]  /*1560*/  FADD R10, R10, 1 ;  /* 0x3f8000000a0a7421 */ /* 0x000fe20000000000 */
[----:B------:R-:W-:Y:S01]  /*1570*/  PRMT R8, R8, 0x7632, R8 ;  /* 0x0000763208087816 */ /* 0x000fe20000000008 */
[----:B------:R-:W-:Y:S01]  /*1580*/  FFMA R25, R32, R44, R45 ;  /* 0x0000002c20197223 */ /* 0x000fe2000000002d */
[----:B------:R-:W-:Y:S01]  /*1590*/  SHF.L.U32 R42, R40, 0x5, RZ ;  /* 0x00000005282a7819 */ /* 0x000fe200000006ff */
[----:B0-----:R-:W-:Y:S01]  /*15a0*/  FMUL R37, R17, R10 ;  /* 0x0000000a11257220 */ /* 0x001fe20000400000 */
[----:B------:R-:W-:Y:S01]  /*15b0*/  SEL R10, R15, RZ, !P3 ;  /* 0x000000ff0f0a7207 */ /* 0x000fe20005800000 */
[----:B------:R-:W-:Y:S01]  /*15c0*/  FFMA R25, R32, R44, R25 ;  /* 0x0000002c20197223 */ /* 0x000fe20000000019 */
[----:B------:R-:W-:Y:S01]  /*15d0*/  FMUL R9, R18, R9 ;  /* 0x0000000912097220 */ /* 0x000fe20000400000 */
[----:B------:R-:W-:Y:S01]  /*15e0*/  SEL R11, R11, RZ, !P3 ;  /* 0x000000ff0b0b7207 */ /* 0x000fe20005800000 */
[----:B------:R-:W-:Y:S06]  /*15f0*/  BAR.SYNC 0x0 ;  /* 0x0000000000007b1d */ /* 0x000fec0000000000 */
[----:B------:R-:W-:Y:S01]  /*1600*/  SHF.L.U32 R36, R10, 0x10, RZ ;  /* 0x000000100a247819 */ /* 0x000fe200000006ff */
[----:B------:R0:W-:Y:S01]  /*1610*/  STS.128 [R42+0x10], R16 ;  /* 0x000010102a007388 */ /* 0x0001e20000000c00 */
[----:B------:R-:W-:-:S02]  /*1620*/  SHF.L.U32 R8, R8, 0x10, RZ ;  /* 0x0000001008087819 */ /* 0x000fc400000006ff */
[----:B------:R-:W-:Y:S01]  /*1630*/  PRMT R44, R10, 0x7632, R44 ;  /* 0x000076320a2c7816 */ /* 0x000fe2000000002c */
[----:B------:R-:W-:Y:S01]  /*1640*/  STS.128 [R42], R24 ;  /* 0x000000182a007388 */ /* 0x000fe20000000c00 */
[----:B------:R-:W-:Y:S01]  /*1650*/  FMUL R36, R36, R9 ;  /* 0x0000000924247220 */ /* 0x000fe20000400000 */
[----:B------:R-:W-:Y:S01]  /*1660*/  FMUL R37, R8, R37 ;  /* 0x0000002508257220 */ /* 0x000fe20000400000 */
[----:B------:R-:W-:Y:S02]  /*1670*/  SHF.L.U32 R44, R44, 0x10, RZ ;  /* 0x000000102c2c7819 */ /* 0x000fe400000006ff */
[----:B------:R-:W-:Y:S02]  /*1680*/  FSEL R14, R14, -RZ, !P3 ;  /* 0x800000ff0e0e7208 */ /* 0x000fe40005800000 */
[----:B------:R-:W-:Y:S02]  /*1690*/  FSEL R36, R36, -RZ, !P3 ;  /* 0x800000ff24247208 */ /* 0x000fe40005800000 */
[----:B------:R-:W-:Y:S01]  /*16a0*/  ISETP.GE.U32.AND P4, PT, R41, 0x900, PT ;  /* 0x000009002900780c */ /* 0x000fe20003f86070 */
[----:B------:R-:W-:Y:S01]  /*16b0*/  FADD R7, R14, R7 ;  /* 0x000000070e077221 */ /* 0x000fe20000000000 */
[----:B------:R-:W-:Y:S01]  /*16c0*/  FSEL R37, R37, -RZ, !P3 ;  /* 0x800000ff25257208 */ /* 0x000fe20005800000 */
[----:B0-----:R-:W-:Y:S01]  /*16d0*/  FADD R16, R11, 1 ;  /* 0x3f8000000b107421 */ /* 0x001fe20000000000 */
[----:B------:R-:W-:Y:S06]  /*16e0*/  BAR.SYNC 0x0 ;  /* 0x0000000000007b1d */ /* 0x000fec0000000000 */
[----:B------:R-:W0:Y:S01]  /*16f0*/  LDS.128 R8, [R40.X16] ;  /* 0x0000000028087984 */ /* 0x000e22000000cc00 */
[----:B------:R-:W-:Y:S01]  /*1700*/  FMUL R15, R19, R16 ;  /* 0x00000010130f7220 */ /* 0x000fe20000400000 */
[----:B------:R-:W-:Y:S01]  /*1710*/  FADD R3, R36, R3 ;  /* 0x0000000324037221 */ /* 0x000fe20000000000 */
[----:B------:R-:W-:Y:S01]  /*1720*/  SEL R12, R12, RZ, !P3 ;  /* 0x000000ff0c0c7207 */ /* 0x000fe20005800000 */
[----:B------:R-:W1:Y:S01]  /*1730*/  LDS.128 R16, [R40.X16+0x1000] ;  /* 0x0010000028107984 */ /* 0x000e62000000cc00 */
[----:B------:R-:W-:Y:S01]  /*1740*/  FMUL R15, R44, R15 ;  /* 0x0000000f2c0f7220 */ /* 0x000fe20000400000 */
[----:B------:R-:W-:Y:S01]  /*1750*/  SEL R13, R13, RZ, !P3 ;  /* 0x000000ff0d0d7207 */ /* 0x000fe20005800000 */
[----:B------:R-:W-:Y:S01]  /*1760*/  FADD R6, R37, R6 ;  /* 0x0000000625067221 */ /* 0x000fe20000000000 */
[----:B------:R-:W-:-:S02]  /*1770*/  ISETP.GE.U32.AND P5, PT, R43, 0x900, PT ;  /* 0x000009002b00780c */ /* 0x000fc40003fa6070 */
[----:B--2---:R-:W-:Y:S02]  /*1780*/  SEL R36, R22, RZ, !P3 ;  /* 0x000000ff16247207 */ /* 0x004fe40005800000 */
[----:B------:R-:W-:Y:S02]  /*1790*/  FSEL R22, R15, -RZ, !P3 ;  /* 0x800000ff0f167208 */ /* 0x000fe40005800000 */
[----:B------:R-:W-:Y:S01]  /*17a0*/  SEL R14, R23, RZ, !P3 ;  /* 0x000000ff170e7207 */ /* 0x000fe20005800000 */
[----:B------:R-:W-:Y:S01]  /*17b0*/  FADD R15, R36, 1 ;  /* 0x3f800000240f7421 */ /* 0x000fe20000000000 */
[----:B------:R-:W-:Y:S01]  /*17c0*/  SEL R20, R20, RZ, !P3 ;  /* 0x000000ff14147207 */ /* 0x000fe20005800000 */
[----:B------:R-:W-:Y:S01]  /*17d0*/  IMAD R23, R2, 0x900, R43 ;  /* 0x0000090002177824 */ /* 0x000fe200078e022b */
[----:B------:R-:W-:Y:S01]  /*17e0*/  SEL R21, R21, RZ, !P3 ;  /* 0x000000ff15157207 */ /* 0x000fe20005800000 */
[----:B------:R-:W-:Y:S01]  /*17f0*/  FMUL R26, R26, R15 ;  /* 0x0000000f1a1a7220 */ /* 0x000fe20000400000 */
[----:B------:R-:W-:Y:S01]  /*1800*/  FADD R14, R14, 1 ;  /* 0x3f8000000e0e7421 */ /* 0x000fe20000000000 */
[----:B------:R-:W-:Y:S01]  /*1810*/  IMAD R15, R2, 0x900, R41 ;  /* 0x00000900020f7824 */ /* 0x000fe200078e0229 */
[----:B------:R-:W-:Y:S01]  /*1820*/  FADD R5, R22, R5 ;  /* 0x0000000516057221 */ /* 0x000fe20000000000 */
[----:B------:R-:W-:Y:S01]  /*1830*/  FADD R37, R20, 1 ;  /* 0x3f80000014257421 */ /* 0x000fe20000000000 */
[----:B------:R-:W-:Y:S01]  /*1840*/  FMUL R27, R27, R14 ;  /* 0x0000000e1b1b7220 */ /* 0x000fe20000400000 */
[-C--:B------:R-:W-:Y:S01]  /*1850*/  IMAD.WIDE R14, R15, R4.reuse, c[0x0][0x160] ;  /* 0x000058000f0e7625 */ /* 0x080fe200078e0204 */
[----:B------:R-:W-:Y:S01]  /*1860*/  PRMT R20, R13, 0x7632, R20 ;  /* 0x000076320d147816 */ /* 0x000fe20000000014 */
[----:B------:R-:W-:Y:S01]  /*1870*/  FADD R36, R21, 1 ;  /* 0x3f80000015247421 */ /* 0x000fe20000000000 */
[----:B------:R-:W-:Y:S01]  /*1880*/  SHF.L.U32 R21, R13, 0x10, RZ ;  /* 0x000000100d157819 */ /* 0x000fe200000006ff */
[----:B------:R-:W-:Y:S01]  /*1890*/  IMAD.WIDE R22, R23, R4, c[0x0][0x160] ;  /* 0x0000580017167625 */ /* 0x000fe200078e0204 */
[C---:B------:R-:W-:Y:S01]  /*18a0*/  PRMT R4, R12.reuse, 0x7632, R4 ;  /* 0x000076320c047816 */ /* 0x040fe20000000004 */
[----:B0-----:R0:W-:Y:S01]  /*18b0*/  @!P4 STG.E.128 [R14.64], R8 ;  /* 0x000000080e00c986 */ /* 0x0011e2000c101d06 */
[----:B------:R-:W-:Y:S01]  /*18c0*/  SHF.L.U32 R13, R12, 0x10, RZ ;  /* 0x000000100c0d7819 */ /* 0x000fe200000006ff */
[----:B------:R-:W-:Y:S01]  /*18d0*/  FMUL R24, R24, R37 ;  /* 0x0000002518187220 */ /* 0x000fe20000400000 */
[----:B------:R-:W-:Y:S01]  /*18e0*/  SHF.L.U32 R20, R20, 0x10, RZ ;  /* 0x0000001014147819 */ /* 0x000fe200000006ff */
[----:B------:R-:W-:Y:S01]  /*18f0*/  FMUL R25, R25, R36 ;  /* 0x0000002419197220 */ /* 0x000fe20000400000 */
[----:B------:R-:W-:Y:S01]  /*1900*/  SHF.L.U32 R4, R4, 0x10, RZ ;  /* 0x0000001004047819 */ /* 0x000fe200000006ff */
[----:B------:R-:W-:Y:S01]  /*1910*/  FMUL R21, R21, R26 ;  /* 0x0000001a15157220 */ /* 0x000fe20000400000 */
[----:B------:R-:W-:Y:S01]  /*1920*/  PLOP3.LUT P4, PT, PT, PT, UP0, 0x80, 0x0 ;  /* 0x000000000000781c */ /* 0x000fe20003f8f008 */
[----:B------:R-:W-:Y:S01]  /*1930*/  FMUL R13, R13, R24 ;  /* 0x000000180d0d7220 */ /* 0x000fe20000400000 */
[----:B------:R-:W-:Y:S01]  /*1940*/  FMUL R20, R20, R27 ;  /* 0x0000001b14147220 */ /* 0x000fe20000400000 */
[----:B------:R-:W-:Y:S01]  /*1950*/  FMUL R4, R4, R25 ;  /* 0x0000001904047220 */ /* 0x000fe20000400000 */
[----:B-1----:R1:W-:Y:S01]  /*1960*/  @!P5 STG.E.128 [R22.64], R16 ;  /* 0x000000101600d986 */ /* 0x0023e2000c101d06 */
[----:B------:R-:W-:Y:S01]  /*1970*/  UPLOP3.LUT UP0, UPT, UPT, UPT, UPT, 0x40, 0x0 ;  /* 0x000000000000789c */ /* 0x000fe20003f0e870 */
[----:B------:R-:W-:-:S02]  /*1980*/  MOV R36, 0x800 ;  /* 0x0000080000247802 */ /* 0x000fc40000000f00 */
[----:B0-----:R-:W-:Y:S02]  /*1990*/  FSEL R10, R21, -RZ, !P3 ;  /* 0x800000ff150a7208 */ /* 0x001fe40005800000 */
[----:B------:R-:W-:Y:S02]  /*19a0*/  FSEL R8, R13, -RZ, !P3 ;  /* 0x800000ff0d087208 */ /* 0x000fe40005800000 */
[----:B------:R-:W-:Y:S01]  /*19b0*/  FSEL R11, R20, -RZ, !P3 ;  /* 0x800000ff140b7208 */ /* 0x000fe20005800000 */
[----:B------:R-:W-:Y:S01]  /*19c0*/  FADD R29, R10, R29 ;  /* 0x0000001d0a1d7221 */ /* 0x000fe20000000000 */
[----:B------:R-:W-:Y:S01]  /*19d0*/  FSEL R9, R4, -RZ, !P3 ;  /* 0x800000ff04097208 */ /* 0x000fe20005800000 */
[----:B------:R-:W-:Y:S02]  /*19e0*/  FADD R31, R8, R31 ;  /* 0x0000001f081f7221 */ /* 0x000fe40000000000 */
[----:B------:R-:W-:Y:S02]  /*19f0*/  FADD R28, R11, R28 ;  /* 0x0000001c0b1c7221 */ /* 0x000fe40000000000 */
[----:B------:R-:W-:Y:S01]  /*1a00*/  FADD R30, R9, R30 ;  /* 0x0000001e091e7221 */ /* 0x000fe20000000000 */
[----:B-1----:R-:W-:Y:S05]  /*1a10*/  @P4 BRA `(.L_x_0) ;  /* 0xfffff25000004947 */ /* 0x002fea000383ffff */
[----:B------:R-:W-:Y:S01]  /*1a20*/  FADD R30, R31, R30 ;  /* 0x0000001e1f1e7221 */ /* 0x000fe20000000000 */
[----:B------:R-:W-:Y:S01]  /*1a30*/  SHF.R.U32.HI R10, RZ, 0x3, R0 ;  /* 0x00000003ff0a7819 */ /* 0x000fe20000011600 */
[----:B------:R-:W-:Y:S06]  /*1a40*/  BAR.SYNC 0x0 ;  /* 0x0000000000007b1d */ /* 0x000fec0000000000 */
[----:B------:R-:W-:Y:S01]  /*1a50*/  FADD R29, R29, R30 ;  /* 0x0000001e1d1d7221 */ /* 0x000fe20000000000 */
[----:B------:R-:W-:-:S03]  /*1a60*/  LOP3.LUT R11, R10, 0x1c, RZ, 0xc0, !PT ;  /* 0x0000001c0a0b7812 */ /* 0x000fc600078ec0ff */
[----:B------:R-:W-:-:S04]  /*1a70*/  FADD R28, R28, R29 ;  /* 0x0000001d1c1c7221 */ /* 0x000fc80000000000 */
[----:B------:R-:W-:-:S04]  /*1a80*/  FADD R7, R7, R28 ;  /* 0x0000001c07077221 */ /* 0x000fc80000000000 */
[----:B------:R-:W-:-:S04]  /*1a90*/  FADD R6, R6, R7 ;  /* 0x0000000706067221 */ /* 0x000fc80000000000 */
        /* <DEDUP_REMOVED lines=12> */
[----:B------:R-:W-:Y:S04]  /*1b60*/  @!P1 STS [R11], R10 ;  /* 0x0000000a0b009388 */ /* 0x000fe80000000800 */
[----:B------:R-:W-:Y:S06]  /*1b70*/  BAR.SYNC 0x0 ;  /* 0x0000000000007b1d */ /* 0x000fec0000000000 */
[----:B------:R-:W0:Y:S04]  /*1b80*/  @!P2 LDS R9, [R0.X4] ;  /* 0x000000000009a984 */ /* 0x000e280000004800 */
[----:B0-----:R-:W0:Y:S02]  /*1b90*/  SHFL.BFLY PT, R4, R9, 0x4, 0x1f ;  /* 0x0c801f0009047f89 */ /* 0x001e2400000e0000 */
[----:B0-----:R-:W-:Y:S01]  /*1ba0*/  FADD R6, R9, R4 ;  /* 0x0000000409067221 */ /* 0x001fe20000000000 */
[----:B------:R-:W-:-:S04]  /*1bb0*/  LEA R4, P1, R2, c[0x0][0x198], 0x2 ;  /* 0x0000660002047a11 */ /* 0x000fc800078210ff */
[----:B------:R-:W0:Y:S02]  /*1bc0*/  SHFL.BFLY PT, R3, R6, 0x2, 0x1f ;  /* 0x0c401f0006037f89 */ /* 0x000e2400000e0000 */
[----:B0-----:R-:W-:Y:S01]  /*1bd0*/  FADD R7, R6, R3 ;  /* 0x0000000306077221 */ /* 0x001fe20000000000 */
[----:B------:R-:W-:-:S04]  /*1be0*/  SHF.R.S32.HI R3, RZ, 0x1f, R2 ;  /* 0x0000001fff037819 */ /* 0x000fc80000011402 */
[----:B------:R-:W0:Y:S01]  /*1bf0*/  SHFL.BFLY PT, R8, R7, 0x1, 0x1f ;  /* 0x0c201f0007087f89 */ /* 0x000e2200000e0000 */
[----:B------:R-:W-:Y:S01]  /*1c00*/  LEA.HI.X R5, R2, c[0x0][0x19c], R3, 0x2, P1 ;  /* 0x0000670002057a11 */ /* 0x000fe200008f1403 */
[----:B0-----:R-:W-:-:S05]  /*1c10*/  FADD R11, R7, R8 ;  /* 0x00000008070b7221 */ /* 0x001fca0000000000 */
[----:B------:R-:W-:Y:S04]  /*1c20*/  @P0 STS [R0.X4], R11 ;  /* 0x0000000b00000388 */ /* 0x000fe80000004800 */
[----:B------:R-:W-:Y:S06]  /*1c30*/  BAR.SYNC 0x0 ;  /* 0x0000000000007b1d */ /* 0x000fec0000000000 */
[----:B------:R-:W2:Y:S01]  /*1c40*/  LDG.E.EL R3, [R4.64] ;  /* 0x0000000604037981 */ /* 0x000ea2000c2e1900 */
[----:B------:R-:W-:-:S02]  /*1c50*/  UPLOP3.LUT UP0, UPT, UPT, UPT, UPT, 0x80, 0x0 ;  /* 0x000000000000789c */ /* 0x000fc40003f0f070 */
[----:B------:R-:W-:Y:S01]  /*1c60*/  UMOV UR4, URZ ;  /* 0x0000003f00047c82 */ /* 0x000fe20008000000 */
[----:B------:R-:W0:Y:S02]  /*1c70*/  LDS R8, [RZ] ;  /* 0x00000000ff087984 */ /* 0x000e240000000800 */
[----:B0-----:R-:W-:Y:S01]  /*1c80*/  FMUL R8, R8, -0.5 ;  /* 0xbf00000008087820 */ /* 0x001fe20000400000 */
[----:B--2---:R-:W-:-:S04]  /*1c90*/  FMUL R6, R3, R3 ;  /* 0x0000000303067220 */ /* 0x004fc80000400000 */
[----:B------:R-:W-:-:S04]  /*1ca0*/  FMUL R7, R3, R6 ;  /* 0x0000000603077220 */ /* 0x000fc80000400000 */
[----:B------:R-:W-:-:S04]  /*1cb0*/  FMUL R7, R8, R7 ;  /* 0x0000000708077220 */ /* 0x000fc80000400000 */
[----:B------:R-:W-:-:S01]  /*1cc0*/  FMUL R24, R7, 0.00043402778101153671741 ;  /* 0x39e38e3907187820 */ /* 0x000fc20000400000 */
.L_x_1:
[C---:B------:R-:W-:Y:S01]  /*1cd0*/  LOP3.LUT R29, R35.reuse, UR4, RZ, 0xfc, !PT ;  /* 0x00000004231d7c12 */ /* 0x040fe2000f8efcff */
[----:B0-----:R-:W-:Y:S01]  /*1ce0*/  CS2R R8, SRZ ;  /* 0x0000000000087805 */ /* 0x001fe2000001ff00 */
[----:B------:R-:W-:Y:S01]  /*1cf0*/  IADD3 R0, P0, R35, UR4, RZ ;  /* 0x0000000423007c10 */ /* 0x000fe2000ff1e0ff */
[----:B------:R-:W-:Y:S01]  /*1d00*/  CS2R R10, SRZ ;  /* 0x00000000000a7805 */ /* 0x000fe2000001ff00 */
[----:B------:R-:W-:Y:S01]  /*1d10*/  ISETP.GE.U32.AND P1, PT, R29, 0x900, PT ;  /* 0x000009001d00780c */ /* 0x000fe20003f26070 */
[----:B------:R-:W-:Y:S01]  /*1d20*/  CS2R R12, SRZ ;  /* 0x00000000000c7805 */ /* 0x000fe2000001ff00 */
[----:B------:R-:W-:Y:S01]  /*1d30*/  IADD3.X R7, RZ, RZ, RZ, P0, !PT ;  /* 0x000000ffff077210 */ /* 0x000fe200007fe4ff */
[----:B------:R-:W-:Y:S01]  /*1d40*/  CS2R R14, SRZ ;  /* 0x00000000000e7805 */ /* 0x000fe2000001ff00 */
[----:B------:R-:W-:Y:S02]  /*1d50*/  LOP3.LUT R5, R34, UR4, RZ, 0xfc, !PT ;  /* 0x0000000422057c12 */ /* 0x000fe4000f8efcff */
[----:B------:R-:W-:-:S02]  /*1d60*/  LEA R20, P0, R0, c[0x0][0x188], 0x2 ;  /* 0x0000620000147a11 */ /* 0x000fc400078010ff */
[----:B------:R-:W-:Y:S01]  /*1d70*/  MOV R26, 0x4 ;  /* 0x00000004001a7802 */ /* 0x000fe20000000f00 */
[----:B------:R-:W-:Y:S01]  /*1d80*/  IMAD R5, R2, 0x900, R5 ;  /* 0x0000090002057824 */ /* 0x000fe200078e0205 */
[----:B------:R-:W-:Y:S01]  /*1d90*/  LEA.HI.X R21, R0, c[0x0][0x18c], R7, 0x2, P0 ;  /* 0x0000630000157a11 */ /* 0x000fe200000f1407 */
[----:B------:R-:W-:Y:S02]  /*1da0*/  IMAD R0, R2, 0x900, R29 ;  /* 0x0000090002007824 */ /* 0x000fe400078e021d */
[-C--:B------:R-:W-:Y:S01]  /*1db0*/  IMAD.WIDE R22, R5, R26.reuse, c[0x0][0x160] ;  /* 0x0000580005167625 */ /* 0x080fe200078e021a */
[----:B------:R-:W-:Y:S01]  /*1dc0*/  CS2R R6, SRZ ;  /* 0x0000000000067805 */ /* 0x000fe2000001ff00 */
[----:B------:R0:W2:Y:S01]  /*1dd0*/  @!P1 LDG.E.EL.128 R8, [R20.64+0x10] ;  /* 0x0000100614089981 */ /* 0x0000a2000c2e1d00 */
[----:B------:R-:W-:Y:S01]  /*1de0*/  CS2R R4, SRZ ;  /* 0x0000000000047805 */ /* 0x000fe2000001ff00 */
[-C--:B------:R-:W-:Y:S01]  /*1df0*/  IMAD.WIDE.U32 R28, R29, R26.reuse, c[0x0][0x188] ;  /* 0x000062001d1c7625 */ /* 0x080fe200078e001a */
[----:B------:R-:W-:Y:S01]  /*1e00*/  CS2R R16, SRZ ;  /* 0x0000000000107805 */ /* 0x000fe2000001ff00 */
[----:B------:R1:W3:Y:S01]  /*1e10*/  @!P1 LDG.E.EF.128 R12, [R22.64] ;  /* 0x00000006160c9981 */ /* 0x0002e2000c0e1d00 */
[----:B------:R-:W-:Y:S01]  /*1e20*/  CS2R R18, SRZ ;  /* 0x0000000000127805 */ /* 0x000fe2000001ff00 */
[----:B------:R-:W-:Y:S01]  /*1e30*/  IMAD.WIDE R26, R0, R26, c[0x0][0x160] ;  /* 0x00005800001a7625 */ /* 0x000fe200078e021a */
[----:B------:R-:W-:Y:S01]  /*1e40*/  MOV R25, 0x2 ;  /* 0x0000000200197802 */ /* 0x000fe20000000f00 */
[----:B------:R4:W5:Y:S01]  /*1e50*/  @!P1 LDG.E.EL.128 R4, [R28.64] ;  /* 0x000000061c049981 */ /* 0x000962000c2e1d00 */
[----:B0-----:R-:W-:-:S03]  /*1e60*/  CS2R R20, SRZ ;  /* 0x0000000000147805 */ /* 0x001fc6000001ff00 */
[----:B------:R0:W5:Y:S01]  /*1e70*/  @!P1 LDG.E.EF.128 R16, [R26.64] ;  /* 0x000000061a109981 */ /* 0x000162000c0e1d00 */
[----:B------:R-:W-:Y:S01]  /*1e80*/  IMAD.WIDE R30, R0, R25, c[0x0][0x190] ;  /* 0x00006400001e7625 */ /* 0x000fe200078e0219 */
[----:B-1----:R-:W-:-:S06]  /*1e90*/  CS2R R22, SRZ ;  /* 0x0000000000167805 */ /* 0x002fcc000001ff00 */
[----:B------:R-:W5:Y:S01]  /*1ea0*/  @!P1 LDG.E.EF.128 R20, [R30.64] ;  /* 0x000000061e149981 */ /* 0x000f62000c0e1d00 */
[----:B------:R-:W-:Y:S01]  /*1eb0*/  PLOP3.LUT P0, PT, PT, PT, UP0, 0x80, 0x0 ;  /* 0x000000000000781c */ /* 0x000fe20003f0f008 */
[----:B------:R-:W-:Y:S02]  /*1ec0*/  UPLOP3.LUT UP0, UPT, UPT, UPT, UPT, 0x40, 0x0 ;  /* 0x000000000000789c */ /* 0x000fe40003f0e870 */
[----:B------:R-:W-:Y:S01]  /*1ed0*/  UMOV UR4, 0x800 ;  /* 0x0000080000047882 */ /* 0x000fe20000000000 */
[----:B--2---:R-:W-:Y:S02]  /*1ee0*/  SEL R32, R9, RZ, !P1 ;  /* 0x000000ff09207207 */ /* 0x004fe40004800000 */
[----:B----4-:R-:W-:Y:S02]  /*1ef0*/  SEL R28, R10, RZ, !P1 ;  /* 0x000000ff0a1c7207 */ /* 0x010fe40004800000 */
[----:B---3--:R-:W-:Y:S01]  /*1f00*/  SEL R13, R13, RZ, !P1 ;  /* 0x000000ff0d0d7207 */ /* 0x008fe20004800000 */
[----:B------:R-:W-:Y:S01]  /*1f10*/  FADD R10, R32, 1 ;  /* 0x3f800000200a7421 */ /* 0x000fe20000000000 */
[----:B0-----:R-:W-:-:S02]  /*1f20*/  SEL R26, R11, RZ, !P1 ;  /* 0x000000ff0b1a7207 */ /* 0x001fc40004800000 */
[----:B------:R-:W-:Y:S01]  /*1f30*/  SEL R8, R8, RZ, !P1 ;  /* 0x000000ff08087207 */ /* 0x000fe20004800000 */
[----:B------:R-:W-:Y:S01]  /*1f40*/  FMUL R10, R13, R10 ;  /* 0x0000000a0d0a7220 */ /* 0x000fe20000400000 */
[----:B------:R-:W-:Y:S01]  /*1f50*/  SEL R9, R12, RZ, !P1 ;  /* 0x000000ff0c097207 */ /* 0x000fe20004800000 */
[----:B------:R-:W-:Y:S01]  /*1f60*/  FADD R12, R28, 1 ;  /* 0x3f8000001c0c7421 */ /* 0x000fe20000000000 */
[----:B------:R-:W-:Y:S01]  /*1f70*/  SEL R11, R14, RZ, !P1 ;  /* 0x000000ff0e0b7207 */ /* 0x000fe20004800000 */
[----:B------:R-:W-:Y:S01]  /*1f80*/  FADD R8, R8, 1 ;  /* 0x3f80000008087421 */ /* 0x000fe20000000000 */
[----:B-----5:R-:W-:Y:S01]  /*1f90*/  SEL R4, R4, RZ, !P1 ;  /* 0x000000ff04047207 */ /* 0x020fe20004800000 */
[----:B------:R-:W-:Y:S01]  /*1fa0*/  FADD R14, R26, 1 ;  /* 0x3f8000001a0e7421 */ /* 0x000fe20000000000 */
[----:B------:R-:W-:Y:S01]  /*1fb0*/  SEL R13, R7, RZ, !P1 ;  /* 0x000000ff070d7207 */ /* 0x000fe20004800000 */
[----:B------:R-:W-:Y:S01]  /*1fc0*/  FMUL R12, R11, R12 ;  /* 0x0000000c0b0c7220 */ /* 0x000fe20000400000 */
[----:B------:R-:W-:Y:S01]  /*1fd0*/  SEL R5, R5, RZ, !P1 ;  /* 0x000000ff05057207 */ /* 0x000fe20004800000 */
        /* <DEDUP_REMOVED lines=13> */
[----:B------:R-:W-:Y:S01]  /*20b0*/  FMUL R4, R9, R4 ;  /* 0x0000000409047220 */ /* 0x000fe20000400000 */
[----:B------:R-:W-:Y:S01]  /*20c0*/  SEL R20, R20, RZ, !P1 ;  /* 0x000000ff14147207 */ /* 0x000fe20004800000 */
[----:B------:R-:W-:Y:S01]  /*20d0*/  FMUL R11, R3, R6 ;  /* 0x00000006030b7220 */ /* 0x000fe20000400000 */
[----:B------:R-:W-:Y:S01]  /*20e0*/  SHF.L.U32 R9, R21, 0x10, RZ ;  /* 0x0000001015097819 */ /* 0x000fe200000006ff */
[----:B------:R-:W-:Y:S01]  /*20f0*/  FMUL R18, R18, R5 ;  /* 0x0000000512127220 */ /* 0x000fe20000400000 */
[----:B------:R-:W-:-:S02]  /*2100*/  PRMT R5, R20, 0x7632, R5 ;  /* 0x0000763214057816 */ /* 0x000fc40000000005 */
[----:B------:R-:W-:Y:S01]  /*2110*/  SHF.L.U32 R7, R20, 0x10, RZ ;  /* 0x0000001014077819 */ /* 0x000fe200000006ff */
[----:B------:R-:W-:Y:S01]  /*2120*/  FMUL R6, R24, R9 ;  /* 0x0000000918067220 */ /* 0x000fe20000400000 */
[----:B------:R-:W-:Y:S02]  /*2130*/  SHF.L.U32 R5, R5, 0x10, RZ ;  /* 0x0000001005057819 */ /* 0x000fe400000006ff */
[----:B------:R-:W-:Y:S01]  /*2140*/  SEL R22, R22, RZ, !P1 ;  /* 0x000000ff16167207 */ /* 0x000fe20004800000 */
[C---:B------:R-:W-:Y:S01]  /*2150*/  FFMA R13, R24.reuse, R7, R11 ;  /* 0x00000007180d7223 */ /* 0x040fe2000000000b */
[----:B------:R-:W-:Y:S01]  /*2160*/  FFMA R6, R3, R4, R6 ;  /* 0x0000000403067223 */ /* 0x000fe20000000006 */
[----:B------:R-:W-:Y:S01]  /*2170*/  SEL R23, R23, RZ, !P1 ;  /* 0x000000ff17177207 */ /* 0x000fe20004800000 */
[C---:B------:R-:W-:Y:S01]  /*2180*/  FMUL R11, R24.reuse, R5 ;  /* 0x00000005180b7220 */ /* 0x040fe20000400000 */
[C---:B------:R-:W-:Y:S01]  /*2190*/  FFMA R4, R24.reuse, R7, R13 ;  /* 0x0000000718047223 */ /* 0x040fe2000000000d */
[--C-:B------:R-:W-:Y:S01]  /*21a0*/  FFMA R20, R24, R9, R6.reuse ;  /* 0x0000000918147223 */ /* 0x100fe20000000006 */
[----:B------:R-:W-:Y:S01]  /*21b0*/  PRMT R21, R21, 0x7632, R21 ;  /* 0x0000763215157816 */ /* 0x000fe20000000015 */
[----:B------:R-:W-:Y:S01]  /*21c0*/  FFMA R19, R3, R16, R11 ;  /* 0x0000001003137223 */ /* 0x000fe2000000000b */
[----:B------:R-:W-:-:S02]  /*21d0*/  PRMT R6, R22, 0x7632, R6 ;  /* 0x0000763216067816 */ /* 0x000fc40000000006 */
[----:B------:R-:W-:Y:S01]  /*21e0*/  PRMT R7, R23, 0x7632, R7 ;  /* 0x0000763217077816 */ /* 0x000fe20000000007 */
[----:B------:R-:W-:Y:S01]  /*21f0*/  FFMA R19, R24, R5, R19 ;  /* 0x0000000518137223 */ /* 0x000fe20000000013 */
[----:B------:R-:W-:Y:S02]  /*2200*/  SEL R15, R15, RZ, !P1 ;  /* 0x000000ff0f0f7207 */ /* 0x000fe40004800000 */
[----:B------:R-:W-:Y:S02]  /*2210*/  SHF.L.U32 R21, R21, 0x10, RZ ;  /* 0x0000001015157819 */ /* 0x000fe400000006ff */
[----:B------:R-:W-:Y:S01]  /*2220*/  SHF.L.U32 R9, R22, 0x10, RZ ;  /* 0x0000001016097819 */ /* 0x000fe200000006ff */
[----:B------:R-:W-:Y:S01]  /*2230*/  FMUL R14, R15, R14 ;  /* 0x0000000e0f0e7220 */ /* 0x000fe20000400000 */
[----:B------:R-:W-:Y:S01]  /*2240*/  SHF.L.U32 R11, R6, 0x10, RZ ;  /* 0x00000010060b7819 */ /* 0x000fe200000006ff */
[C---:B------:R-:W-:Y:S01]  /*2250*/  FMUL R16, R24.reuse, R21 ;  /* 0x0000001518107220 */ /* 0x040fe20000400000 */
[----:B------:R-:W-:Y:S01]  /*2260*/  SHF.L.U32 R23, R23, 0x10, RZ ;  /* 0x0000001017177819 */ /* 0x000fe200000006ff */
[C---:B------:R-:W-:Y:S01]  /*2270*/  FMUL R6, R24.reuse, R9 ;  /* 0x0000000918067220 */ /* 0x040fe20000400000 */
[----:B------:R-:W-:Y:S01]  /*2280*/  SHF.L.U32 R7, R7, 0x10, RZ ;  /* 0x0000001007077819 */ /* 0x000fe200000006ff */
[C---:B------:R-:W-:Y:S01]  /*2290*/  FMUL R13, R24.reuse, R11 ;  /* 0x0000000b180d7220 */ /* 0x040fe20000400000 */
[C---:B------:R-:W-:Y:S01]  /*22a0*/  FFMA R16, R3.reuse, R18, R16 ;  /* 0x0000001203107223 */ /* 0x040fe20000000010 */
[C---:B------:R-:W-:Y:S01]  /*22b0*/  FMUL R15, R24.reuse, R23 ;  /* 0x00000017180f7220 */ /* 0x040fe20000400000 */
[C---:B------:R-:W-:Y:S01]  /*22c0*/  FFMA R6, R3.reuse, R8, R6 ;  /* 0x0000000803067223 */ /* 0x040fe20000000006 */
[C---:B------:R-:W-:Y:S01]  /*22d0*/  FMUL R17, R24.reuse, R7 ;  /* 0x0000000718117220 */ /* 0x040fe20000400000 */
[C---:B------:R-:W-:Y:S01]  /*22e0*/  FFMA R10, R3.reuse, R10, R13 ;  /* 0x0000000a030a7223 */ /* 0x040fe2000000000d */
[C---:B------:R-:W-:Y:S01]  /*22f0*/  FFMA R12, R3.reuse, R12, R15 ;  /* 0x0000000c030c7223 */ /* 0x040fe2000000000f */
[C---:B------:R-:W-:Y:S01]  /*2300*/  FFMA R5, R24.reuse, R21, R16 ;  /* 0x0000001518057223 */ /* 0x040fe20000000010 */
[----:B------:R-:W-:Y:S01]  /*2310*/  FFMA R14, R3, R14, R17 ;  /* 0x0000000e030e7223 */ /* 0x000fe20000000011 */
[C---:B------:R-:W-:Y:S01]  /*2320*/  FFMA R6, R24.reuse, R9, R6 ;  /* 0x0000000918067223 */ /* 0x040fe20000000006 */
[C---:B------:R-:W-:Y:S01]  /*2330*/  FFMA R11, R24.reuse, R11, R10 ;  /* 0x0000000b180b7223 */ /* 0x040fe2000000000a */
[C---:B------:R-:W-:Y:S01]  /*2340*/  FFMA R12, R24.reuse, R23, R12 ;  /* 0x00000017180c7223 */ /* 0x040fe2000000000c */
[----:B------:R-:W-:Y:S01]  /*2350*/  FFMA R7, R24, R7, R14 ;  /* 0x0000000718077223 */ /* 0x000fe2000000000e */
[----:B------:R-:W-:Y:S01]  /*2360*/  F2FP.BF16.F32.PACK_AB R4, R19, R4 ;  /* 0x000000041304723e */ /* 0x000fe200000010ff */
[----:B------:R-:W-:Y:S01]  /*2370*/  IMAD.WIDE R8, R0, R25, c[0x0][0x1a0] ;  /* 0x0000680000087625 */ /* 0x000fe200078e0219 */
[----:B------:R-:W-:-:S02]  /*2380*/  F2FP.BF16.F32.PACK_AB R5, R5, R20 ;  /* 0x000000140505723e */ /* 0x000fc400000010ff */
[----:B------:R-:W-:Y:S02]  /*2390*/  F2FP.BF16.F32.PACK_AB R6, R11, R6 ;  /* 0x000000060b06723e */ /* 0x000fe400000010ff */
[----:B------:R-:W-:-:S05]  /*23a0*/  F2FP.BF16.F32.PACK_AB R7, R7, R12 ;  /* 0x0000000c0707723e */ /* 0x000fca00000010ff */
[----:B------:R0:W-:Y:S01]  /*23b0*/  @!P1 STG.E.128 [R8.64], R4 ;  /* 0x0000000408009986 */ /* 0x0001e2000c101d06 */
[----:B------:R-:W-:Y:S05]  /*23c0*/  @P0 BRA `(.L_x_1) ;  /* 0xfffff90000000947 */ /* 0x000fea000383ffff */
[----:B------:R-:W-:Y:S05]  /*23d0*/  EXIT ;  /* 0x000000000000794d */ /* 0x000fea0003800000 */
.L_x_2:
[----:B------:R-:W-:-:S00]  /*23e0*/  BRA `(.L_x_2) ;  /* 0xfffffff000007947 */ /* 0x000fc0000383ffff */
[----:B------:R-:W-:-:S00]  /*23f0*/  NOP ;  /* 0x0000000000007918 */ /* 0x000fc00000000000 */
        /* <DEDUP_REMOVED lines=8> */
.L_x_3:


//--------------------- .nv.shared.triton__0d1d2d3d4d5d6d7d8d9de10de --------------------------
	.section	.nv.shared.triton__0d1d2d3d4d5d6d7d8d9de10de,"aw",@nobits
	.align	16
